def gluon_wgmma(
    a_ptr,
    b_ptr,
    c_ptr,
    M,
    N,
    K,
    stride_am,
    stride_bk,
    stride_cm,
    BLOCK_M: gl.constexpr,
    BLOCK_N: gl.constexpr,
    BLOCK_K: gl.constexpr,
    DTYPE: gl.constexpr,
    A_LAYOUT: gl.constexpr,
    B_LAYOUT: gl.constexpr,
    C_LAYOUT: gl.constexpr,
    B_SHAPE: gl.constexpr,
    TRANS_B: gl.constexpr,
    NUM_BUFFERS: gl.constexpr,
    NUM_WARPS: gl.constexpr,
):
    a_desc = tma.make_tensor_descriptor(
        a_ptr, [M, K], [stride_am, 1], [BLOCK_M, BLOCK_K], A_LAYOUT
    )
    b_desc = tma.make_tensor_descriptor(
        b_ptr,
        [N, K] if TRANS_B else [K, N],
        [stride_bk, 1],
        B_SHAPE,
        B_LAYOUT,
    )
    c_desc = tma.make_tensor_descriptor(
        c_ptr, [M, N], [stride_cm, 1], [BLOCK_M, BLOCK_N], C_LAYOUT
    )

    a_bufs = gl.allocate_shared_memory(
        DTYPE, [NUM_BUFFERS, BLOCK_M, BLOCK_K], A_LAYOUT
    )
    b_bufs = gl.allocate_shared_memory(DTYPE, [NUM_BUFFERS] + B_SHAPE, B_LAYOUT)

    pid_m = gl.program_id(0)
    pid_n = gl.program_id(1)
    off_m = pid_m * BLOCK_M
    off_n = pid_n * BLOCK_N

    mma_layout: gl.constexpr = pick_wgmma_layout(DTYPE, BLOCK_M, BLOCK_N, NUM_WARPS)
    acc = warpgroup_mma_init(
        gl.zeros((BLOCK_M, BLOCK_N), dtype=gl.float32, layout=mma_layout)
    )

    bars = gl.allocate_shared_memory(
        gl.int64, [NUM_BUFFERS, 1], mbarrier.MBarrierLayout()
    )
    for i in gl.static_range(NUM_BUFFERS):
        mbarrier.init(bars.index(i), count=1)
    idx = 0
    phase = 0

    for k in range(0, K, BLOCK_K):
        a = a_bufs.index(idx)
        b = b_bufs.index(idx)
        bar = bars.index(idx)
        mbarrier.expect(bar, a_desc.block_type.nbytes + b_desc.block_type.nbytes)
        tma.async_copy_global_to_shared(a_desc, [off_m, k], bar, a)
        tma.async_copy_global_to_shared(
            b_desc, [off_n, k] if TRANS_B else [k, off_n], bar, b
        )
        mbarrier.wait(bar, phase=phase)

        if TRANS_B:
            b = b.permute((1, 0))
        acc = warpgroup_mma_wait(num_outstanding=0, deps=(acc,))
        acc = warpgroup_mma(a, b, acc, is_async=True)

        idx += 1
        if idx == NUM_BUFFERS:
            idx = 0
            phase ^= 1

    acc = warpgroup_mma_wait(num_outstanding=0, deps=(acc,))
    for i in gl.static_range(NUM_BUFFERS):
        mbarrier.invalidate(bars.index(i))

    c_smem = gl.allocate_shared_memory(DTYPE, [BLOCK_M, BLOCK_N], C_LAYOUT)
    c_smem.store(acc.to(DTYPE))
    fence_async_shared()
    tma.async_copy_shared_to_global(c_desc, [off_m, off_n], c_smem)
    tma.store_wait(pendings=0)

# config = {"BLOCK_K": 64, "BLOCK_M": 128, "BLOCK_N": 128, "arch": "sm_90", "dtype": "fp16", "num_buffers": 4, "num_warps": 4, "trans_b": 1}
# arch = sm_90


// ===== COMPILED SASS (sm_90a) =====

	.target	sm_90a

	.elftype	@"ET_EXEC"


//--------------------- .note.nv.tkinfo           --------------------------
	.section	.note.nv.tkinfo,"",@"SHT_NOTE"
	.sectionflags	@"SHF_NOTE_NV_TKINFO"
	.tkinfo
        /*0018*/ 	.word	0x00000002
        /*0030*/ 	.string	""
        /*0030*/ 	.string	"ptxas"
        /*0030*/ 	.string	"Cuda compilation tools, release 13.0, V13.0.88"
        /*0030*/ 	.string	"Build cuda_13.0.r13.0/compiler.36424714_0"
        /*0030*/ 	.string	"-v  -suppress-debug-info  -lineinfo  -arch sm_90a "



//--------------------- .note.nv.cuinfo           --------------------------
	.section	.note.nv.cuinfo,"",@"SHT_NOTE"
	.sectionflags	@"SHF_NOTE_NV_CUINFO"
        /*0018*/ 	.short	0x0002
        /*001a*/ 	.short	0x005a
        /*001c*/ 	.short	0x0082
	.zero		2


//--------------------- .nv.info                  --------------------------
	.section	.nv.info,"",@"SHT_CUDA_INFO"
	.align	4


	//----- nvinfo : EIATTR_REGCOUNT
	.align		4
        /*0000*/ 	.byte	0x04, 0x2f
        /*0002*/ 	.short	(.L_1 - .L_0)
	.align		4
.L_0:
        /*0004*/ 	.word	index@(gluon_wgmma)
        /*0008*/ 	.word	0x0000009a


	//----- nvinfo : EIATTR_FRAME_SIZE
	.align		4
.L_1:
        /*000c*/ 	.byte	0x04, 0x11
        /*000e*/ 	.short	(.L_3 - .L_2)
	.align		4
.L_2:
        /*0010*/ 	.word	index@(gluon_wgmma)
        /*0014*/ 	.word	0x00000000


	//----- nvinfo : EIATTR_MIN_STACK_SIZE
	.align		4
.L_3:
        /*0018*/ 	.byte	0x04, 0x12
        /*001a*/ 	.short	(.L_5 - .L_4)
	.align		4
.L_4:
        /*001c*/ 	.word	index@(gluon_wgmma)
        /*0020*/ 	.word	0x00000000
.L_5:


//--------------------- .nv.compat                --------------------------
	.section	.nv.compat,"",@"SHT_CUDA_COMPAT_INFO"
	.align	4
        /*0000*/ 	.byte	0x02, 0x09, 0x01, 0x00, 0x02, 0x02, 0x04, 0x00, 0x02, 0x05, 0x05, 0x00, 0x03, 0x07, 0x01, 0x01
        /*0010*/ 	.byte	0x02, 0x03, 0x03, 0x00, 0x02, 0x06, 0x01, 0x00, 0x04, 0x0b, 0x08, 0x00, 0x00, 0x00, 0x00, 0x00
        /*0020*/ 	.byte	0x00, 0x00, 0x00, 0x00


//--------------------- .nv.info.gluon_wgmma      --------------------------
	.section	.nv.info.gluon_wgmma,"",@"SHT_CUDA_INFO"
	.sectionflags	@""
	.align	4


	//----- nvinfo : EIATTR_CUDA_API_VERSION
	.align		4
        /*0000*/ 	.byte	0x04, 0x37
        /*0002*/ 	.short	(.L_7 - .L_6)
.L_6:
        /*0004*/ 	.word	0x00000082


	//----- nvinfo : EIATTR_KPARAM_INFO
	.align		4
.L_7:
        /*0008*/ 	.byte	0x04, 0x17
        /*000a*/ 	.short	(.L_9 - .L_8)
.L_8:
        /*000c*/ 	.word	0x00000000
        /*0010*/ 	.short	0x000a
        /*0012*/ 	.short	0x0048
        /*0014*/ 	.byte	0x00, 0xf4, 0x21, 0x00


	//----- nvinfo : EIATTR_KPARAM_INFO
	.align		4
.L_9:
        /*0018*/ 	.byte	0x04, 0x17
        /*001a*/ 	.short	(.L_11 - .L_10)
.L_10:
        /*001c*/ 	.word	0x00000000
        /*0020*/ 	.short	0x0009
        /*0022*/ 	.short	0x0040
        /*0024*/ 	.byte	0x00, 0xf4, 0x21, 0x00


	//----- nvinfo : EIATTR_KPARAM_INFO
	.align		4
.L_11:
        /*0028*/ 	.byte	0x04, 0x17
        /*002a*/ 	.short	(.L_13 - .L_12)
.L_12:
        /*002c*/ 	.word	0x00000000
        /*0030*/ 	.short	0x0008
        /*0032*/ 	.short	0x0038
        /*0034*/ 	.byte	0x00, 0xf0, 0x21, 0x00


	//----- nvinfo : EIATTR_KPARAM_INFO
	.align		4
.L_13:
        /*0038*/ 	.byte	0x04, 0x17
        /*003a*/ 	.short	(.L_15 - .L_14)
.L_14:
        /*003c*/ 	.word	0x00000000
        /*0040*/ 	.short	0x0007
        /*0042*/ 	.short	0x0030
        /*0044*/ 	.byte	0x00, 0xf0, 0x21, 0x00


	//----- nvinfo : EIATTR_KPARAM_INFO
	.align		4
.L_15:
        /*0048*/ 	.byte	0x04, 0x17
        /*004a*/ 	.short	(.L_17 - .L_16)
.L_16:
        /*004c*/ 	.word	0x00000000
        /*0050*/ 	.short	0x0006
        /*0052*/ 	.short	0x0028
        /*0054*/ 	.byte	0x00, 0xf0, 0x21, 0x00


	//----- nvinfo : EIATTR_KPARAM_INFO
	.align		4
.L_17:
        /*0058*/ 	.byte	0x04, 0x17
        /*005a*/ 	.short	(.L_19 - .L_18)
.L_18:
        /*005c*/ 	.word	0x00000000
        /*0060*/ 	.short	0x0005
        /*0062*/ 	.short	0x0020
        /*0064*/ 	.byte	0x00, 0xf0, 0x11, 0x00


	//----- nvinfo : EIATTR_KPARAM_INFO
	.align		4
.L_19:
        /*0068*/ 	.byte	0x04, 0x17
        /*006a*/ 	.short	(.L_21 - .L_20)
.L_20:
        /*006c*/ 	.word	0x00000000
        /*0070*/ 	.short	0x0004
        /*0072*/ 	.short	0x001c
        /*0074*/ 	.byte	0x00, 0xf0, 0x11, 0x00


	//----- nvinfo : EIATTR_KPARAM_INFO
	.align		4
.L_21:
        /*0078*/ 	.byte	0x04, 0x17
        /*007a*/ 	.short	(.L_23 - .L_22)
.L_22:
        /*007c*/ 	.word	0x00000000
        /*0080*/ 	.short	0x0003
        /*0082*/ 	.short	0x0018
        /*0084*/ 	.byte	0x00, 0xf0, 0x11, 0x00


	//----- nvinfo : EIATTR_KPARAM_INFO
	.align		4
.L_23:
        /*0088*/ 	.byte	0x04, 0x17
        /*008a*/ 	.short	(.L_25 - .L_24)
.L_24:
        /*008c*/ 	.word	0x00000000
        /*0090*/ 	.short	0x0002
        /*0092*/ 	.short	0x0010
        /*0094*/ 	.byte	0x00, 0xf4, 0x21, 0x00


	//----- nvinfo : EIATTR_KPARAM_INFO
	.align		4
.L_25:
        /*0098*/ 	.byte	0x04, 0x17
        /*009a*/ 	.short	(.L_27 - .L_26)
.L_26:
        /*009c*/ 	.word	0x00000000
        /*00a0*/ 	.short	0x0001
        /*00a2*/ 	.short	0x0008
        /*00a4*/ 	.byte	0x00, 0xf4, 0x21, 0x00


	//----- nvinfo : EIATTR_KPARAM_INFO
	.align		4
.L_27:
        /*00a8*/ 	.byte	0x04, 0x17
        /*00aa*/ 	.short	(.L_29 - .L_28)
.L_28:
        /*00ac*/ 	.word	0x00000000
        /*00b0*/ 	.short	0x0000
        /*00b2*/ 	.short	0x0000
        /*00b4*/ 	.byte	0x00, 0xf4, 0x21, 0x00


	//----- nvinfo : EIATTR_SPARSE_MMA_MASK
	.align		4
.L_29:
        /*00b8*/ 	.byte	0x03, 0x50
        /*00ba*/ 	.short	0x0000


	//----- nvinfo : EIATTR_MAXREG_COUNT
	.align		4
        /*00bc*/ 	.byte	0x03, 0x1b
        /*00be*/ 	.short	0x00ff


	//----- nvinfo : EIATTR_NUM_BARRIERS
	.align		4
        /*00c0*/ 	.byte	0x02, 0x4c
        /*00c2*/ 	.byte	0x01
	.zero		1


	//----- nvinfo : EIATTR_MERCURY_ISA_VERSION
	.align		4
        /*00c4*/ 	.byte	0x03, 0x5f
        /*00c6*/ 	.short	0x0101


	//----- nvinfo : EIATTR_INT_WARP_WIDE_INSTR_OFFSETS
	.align		4
        /*00c8*/ 	.byte	0x04, 0x31
        /*00ca*/ 	.short	(.L_31 - .L_30)


	//   ....[0]....
.L_30:
        /*00cc*/ 	.word	0x00001660


	//   ....[1]....
        /*00d0*/ 	.word	0x00001680


	//   ....[2]....
        /*00d4*/ 	.word	0x00001690


	//   ....[3]....
        /*00d8*/ 	.word	0x000016a0


	//   ....[4]....
        /*00dc*/ 	.word	0x000017b0


	//   ....[5]....
        /*00e0*/ 	.word	0x00001da0


	//   ....[6]....
        /*00e4*/ 	.word	0x00001db0


	//   ....[7]....
        /*00e8*/ 	.word	0x00001e30


	//   ....[8]....
        /*00ec*/ 	.word	0x00001e40


	//   ....[9]....
        /*00f0*/ 	.word	0x000022d0


	//   ....[10]....
        /*00f4*/ 	.word	0x000022f0


	//----- nvinfo : EIATTR_COOP_GROUP_MASK_REGIDS
	.align		4
.L_31:
        /*00f8*/ 	.byte	0x04, 0x29
        /*00fa*/ 	.short	(.L_33 - .L_32)


	//   ....[0]....
.L_32:
        /*00fc*/ 	.word	0xffffffff


	//   ....[1]....
        /*0100*/ 	.word	0xffffffff


	//   ....[2]....
        /*0104*/ 	.word	0xffffffff


	//----- nvinfo : EIATTR_COOP_GROUP_INSTR_OFFSETS
	.align		4
.L_33:
        /*0108*/ 	.byte	0x04, 0x28
        /*010a*/ 	.short	(.L_35 - .L_34)


	//   ....[0]....
.L_34:
        /*010c*/ 	.word	0x00000150


	//   ....[1]....
        /*0110*/ 	.word	0x00000700


	//   ....[2]....
        /*0114*/ 	.word	0x00000cf0


	//----- nvinfo : EIATTR_MBARRIER_INSTR_OFFSETS
	.align		4
.L_35:
        /*0118*/ 	.byte	0x04, 0x39
        /*011a*/ 	.short	(.L_37 - .L_36)


	//   ....[0]....
.L_36:
        /*011c*/ 	.word	0x00001800
        /*0120*/ 	.word	0x000000ff
        /*0124*/ 	.word	0x00020000
        /*0128*/ 	.short	0x0100
        /*012a*/ 	.byte	0x18
	.zero		1


	//   ....[1]....
        /*012c*/ 	.word	0x00001820
        /*0130*/ 	.word	0x000000ff
        /*0134*/ 	.word	0x00020008
        /*0138*/ 	.short	0x0100
        /*013a*/ 	.byte	0x18
	.zero		1


	//   ....[2]....
        /*013c*/ 	.word	0x00001850
        /*0140*/ 	.word	0x000000ff
        /*0144*/ 	.word	0x00020010
        /*0148*/ 	.short	0x0100
        /*014a*/ 	.byte	0x18
	.zero		1


	//   ....[3]....
        /*014c*/ 	.word	0x00001870
        /*0150*/ 	.word	0x000000ff
        /*0154*/ 	.word	0x00020018
        /*0158*/ 	.short	0x0100
        /*015a*/ 	.byte	0x18
	.zero		1


	//   ....[4]....
        /*015c*/ 	.word	0x00001ef0
        /*0160*/ 	.word	0x000000ff
        /*0164*/ 	.word	0x00020000
        /*0168*/ 	.short	0x010a
        /*016a*/ 	.byte	0x16
	.zero		1


	//   ....[5]....
        /*016c*/ 	.word	0x00002250
        /*0170*/ 	.word	0x000000ff
        /*0174*/ 	.word	0x00020000
        /*0178*/ 	.short	0x0108
        /*017a*/ 	.byte	0x18
	.zero		1


	//   ....[6]....
        /*017c*/ 	.word	0x00002390
        /*0180*/ 	.word	0x000000ff
        /*0184*/ 	.word	0x00020008
        /*0188*/ 	.short	0x0108
        /*018a*/ 	.byte	0x18
	.zero		1


	//   ....[7]....
        /*018c*/ 	.word	0x000024b0
        /*0190*/ 	.word	0x000000ff
        /*0194*/ 	.word	0x00020010
        /*0198*/ 	.short	0x0108
        /*019a*/ 	.byte	0x18
	.zero		1


	//   ....[8]....
        /*019c*/ 	.word	0x00002590
        /*01a0*/ 	.word	0x000000ff
        /*01a4*/ 	.word	0x00020018
        /*01a8*/ 	.short	0x0108
        /*01aa*/ 	.byte	0x18
	.zero		1


	//   ....[9]....
        /*01ac*/ 	.word	0x000028f0
        /*01b0*/ 	.word	0x000000ff
        /*01b4*/ 	.word	0x00020000
        /*01b8*/ 	.short	0x010a
        /*01ba*/ 	.byte	0x16
	.zero		1


	//----- nvinfo : EIATTR_NUM_MBARRIERS
	.align		4
.L_37:
        /*01bc*/ 	.byte	0x03, 0x38
        /*01be*/ 	.short	0x0004


	//----- nvinfo : EIATTR_EXIT_INSTR_OFFSETS
	.align		4
        /*01c0*/ 	.byte	0x04, 0x1c
        /*01c2*/ 	.short	(.L_39 - .L_38)


	//   ....[0]....
.L_38:
        /*01c4*/ 	.word	0x000028e0


	//----- nvinfo : EIATTR_REQNTID
	.align		4
.L_39:
        /*01c8*/ 	.byte	0x04, 0x10
        /*01ca*/ 	.short	(.L_41 - .L_40)
.L_40:
        /*01cc*/ 	.word	0x00000080
        /*01d0*/ 	.word	0x00000001
        /*01d4*/ 	.word	0x00000001


	//----- nvinfo : EIATTR_CRS_STACK_SIZE
	.align		4
.L_41:
        /*01d8*/ 	.byte	0x04, 0x1e
        /*01da*/ 	.short	(.L_43 - .L_42)
.L_42:
        /*01dc*/ 	.word	0x00000000


	//----- nvinfo : EIATTR_CBANK_PARAM_SIZE
	.align		4
.L_43:
        /*01e0*/ 	.byte	0x03, 0x19
        /*01e2*/ 	.short	0x0050


	//----- nvinfo : EIATTR_PARAM_CBANK
	.align		4
        /*01e4*/ 	.byte	0x04, 0x0a
        /*01e6*/ 	.short	(.L_45 - .L_44)
	.align		4
.L_44:
        /*01e8*/ 	.word	index@(.nv.constant0.gluon_wgmma)
        /*01ec*/ 	.short	0x0210
        /*01ee*/ 	.short	0x0050


	//----- nvinfo : EIATTR_SW_WAR
	.align		4
.L_45:
        /*01f0*/ 	.byte	0x04, 0x36
        /*01f2*/ 	.short	(.L_47 - .L_46)
.L_46:
        /*01f4*/ 	.word	0x00000008
.L_47:


//--------------------- .nv.callgraph             --------------------------
	.section	.nv.callgraph,"",@"SHT_CUDA_CALLGRAPH"
	.align	4
	.sectionentsize	8
	.align		4
        /*0000*/ 	.word	0x00000000
	.align		4
        /*0004*/ 	.word	0xffffffff
	.align		4
        /*0008*/ 	.word	0x00000000
	.align		4
        /*000c*/ 	.word	0xfffffffe
	.align		4
        /*0010*/ 	.word	0x00000000
	.align		4
        /*0014*/ 	.word	0xfffffffd
	.align		4
        /*0018*/ 	.word	0x00000000
	.align		4
        /*001c*/ 	.word	0xfffffffc


//--------------------- .text.gluon_wgmma         --------------------------
	.section	.text.gluon_wgmma,"ax",@progbits
	.align	128
        .global         gluon_wgmma
        .type           gluon_wgmma,@function
        .size           gluon_wgmma,(.L_x_52 - gluon_wgmma)
        .other          gluon_wgmma,@"STO_CUDA_ENTRY STV_DEFAULT"
gluon_wgmma:
.text.gluon_wgmma:
[----:B------:R-:W-:Y:S01]  /*0000*/  LDC R1, c[0x0][0x28] ;  /* 0x00000a00ff017b82 */ /* 0x000fe20000000800 */
[----:B------:R-:W1:Y:S07]  /*0010*/  S2R R0, SR_TID.X ;  /* 0x0000000000007919 */ /* 0x000e6e0000002100 */
[----:B------:R-:W2:Y:S01]  /*0020*/  S2UR UR4, SR_CgaCtaId ;  /* 0x00000000000479c3 */ /* 0x000ea20000008800 */
[----:B------:R-:W-:Y:S01]  /*0030*/  UMOV UR24, 0x400 ;  /* 0x0000040000187882 */ /* 0x000fe20000000000 */
[----:B------:R-:W-:Y:S01]  /*0040*/  ULDC UR6, c[0x0][0xc] ;  /* 0x0000030000067ab9 */ /* 0x000fe20000000800 */
[----:B------:R-:W-:Y:S01]  /*0050*/  ULDC.64 UR30, c[0x0][0x250] ;  /* 0x00009400001e7ab9 */ /* 0x000fe20000000a00 */
[----:B------:R-:W-:Y:S04]  /*0060*/  BSSY B0, `(.L_x_0) ;  /* 0x000001f000007945 */ /* 0x000fe80003800000 */
[----:B------:R-:W3:Y:S08]  /*0070*/  LDC R6, c[0x0][0x228] ;  /* 0x00008a00ff067b82 */ /* 0x000ef00000000800 */
[----:B------:R-:W4:Y:S08]  /*0080*/  LDC R13, c[0x0][0x230] ;  /* 0x00008c00ff0d7b82 */ /* 0x000f300000000800 */
[----:B------:R-:W-:Y:S01]  /*0090*/  S2UR UR25, SR_CTAID.Y ;  /* 0x00000000001979c3 */ /* 0x000fe20000002600 */
[----:B--2---:R-:W-:-:S03]  /*00a0*/  ULEA UR24, UR4, UR24, 0x18 ;  /* 0x0000001804187291 */ /* 0x004fc6000f8ec03f */
[----:B------:R-:W-:Y:S01]  /*00b0*/  ULDC UR4, c[0x0][0x10] ;  /* 0x0000040000047ab9 */ /* 0x000fe20000000800 */
[----:B-1----:R-:W-:-:S03]  /*00c0*/  LOP3.LUT R2, R0, 0x7f, RZ, 0xc0, !PT ;  /* 0x0000007f00027812 */ /* 0x002fc600078ec0ff */
[----:B------:R-:W1:Y:S01]  /*00d0*/  S2UR UR5, SR_CTAID.Z ;  /* 0x00000000000579c3 */ /* 0x000e620000002700 */
[----:B---3--:R-:W-:Y:S01]  /*00e0*/  VIADD R6, R6, 0xffffffff ;  /* 0xffffffff06067836 */ /* 0x008fe20000000000 */
[C---:B------:R-:W-:Y:S02]  /*00f0*/  ISETP.GE.U32.AND P0, PT, R2.reuse, 0x20, PT ;  /* 0x000000200200780c */ /* 0x040fe40003f06070 */
[C---:B------:R-:W-:Y:S02]  /*0100*/  ISETP.NE.U32.AND P2, PT, R2.reuse, RZ, PT ;  /* 0x000000ff0200720c */ /* 0x040fe40003f45070 */
[----:B------:R-:W-:Y:S02]  /*0110*/  LEA R12, R2, UR24, 0x2 ;  /* 0x00000018020c7c11 */ /* 0x000fe4000f8e10ff */
[----:B------:R-:W2:Y:S01]  /*0120*/  S2UR UR40, SR_CTAID.X ;  /* 0x00000000002879c3 */ /* 0x000ea20000002500 */
[----:B----4-:R-:W-:-:S06]  /*0130*/  VIADD R9, R13, 0xffffffff ;  /* 0xffffffff0d097836 */ /* 0x010fcc0000000000 */
[----:B------:R3:W-:Y:S01]  /*0140*/  @!P0 STS [R12], RZ ;  /* 0x000000ff0c008388 */ /* 0x0007e20000000800 */
[----:B------:R-:W-:-:S03]  /*0150*/  NOP ;  /* 0x0000000000007918 */ /* 0x000fc60000000000 */
[----:B------:R3:W-:Y:S01]  /*0160*/  @!P2 STS [UR24+0x24], R6 ;  /* 0x00002406ff00a988 */ /* 0x0007e20008000818 */
[----:B-1----:R-:W-:-:S03]  /*0170*/  UIMAD UR4, UR5, UR4, UR25 ;  /* 0x00000004050472a4 */ /* 0x002fc6000f8e0219 */
[----:B------:R3:W-:Y:S01]  /*0180*/  @!P2 STS [UR24+0x20], R9 ;  /* 0x00002009ff00a988 */ /* 0x0007e20008000818 */
[----:B--2---:R-:W-:-:S04]  /*0190*/  UIMAD UR4, UR4, UR6, UR40 ;  /* 0x00000006040472a4 */ /* 0x004fc8000f8e0228 */
[----:B------:R-:W-:-:S03]  /*01a0*/  UIMAD UR5, UR4, 0x180, URZ ;  /* 0x00000180040578a4 */ /* 0x000fc6000f8e023f */
[----:B------:R-:W-:Y:S01]  /*01b0*/  UMOV UR4, URZ ;  /* 0x0000003f00047c82 */ /* 0x000fe20008000000 */
[----:B------:R-:W-:-:S04]  /*01c0*/  UIADD3 UR26, UP0, UR5, UR30, URZ ;  /* 0x0000001e051a7290 */ /* 0x000fc8000ff1e03f */
[----:B------:R-:W-:Y:S01]  /*01d0*/  ULEA.HI.X.SX32 UR27, UR5, UR31, 0x1, UP0 ;  /* 0x0000001f051b7291 */ /* 0x000fe200080f0e3f */
[----:B---3--:R-:W-:Y:S11]  /*01e0*/  @P2 BRA `(.L_x_1) ;  /* 0x0000000000182947 */ /* 0x008ff60003800000 */
[----:B------:R-:W1:Y:S01]  /*01f0*/  LDS R3, [UR24+0x8] ;  /* 0x00000818ff037984 */ /* 0x000e620008000800 */
[----:B------:R-:W2:Y:S01]  /*0200*/  LDC.64 R10, c[0x0][0x210] ;  /* 0x00008400ff0a7b82 */ /* 0x000ea20000000a00 */
[----:B------:R-:W-:Y:S02]  /*0210*/  IMAD.MOV.U32 R4, RZ, RZ, 0x70 ;  /* 0x00000070ff047424 */ /* 0x000fe400078e00ff */
[----:B--2---:R2:W-:Y:S03]  /*0220*/  STS.64 [UR24], R10 ;  /* 0x0000000aff007988 */ /* 0x0045e60008000a18 */
[----:B-1----:R-:W-:-:S05]  /*0230*/  LOP3.LUT R3, R3, 0x10, R4, 0xd8, !PT ;  /* 0x0000001003037812 */ /* 0x002fca00078ed804 */
[----:B------:R2:W-:Y:S02]  /*0240*/  STS [UR24+0x8], R3 ;  /* 0x00000803ff007988 */ /* 0x0005e40008000818 */
.L_x_1:
[----:B------:R-:W-:Y:S05]  /*0250*/  BSYNC B0 ;  /* 0x0000000000007941 */ /* 0x000fea0003800000 */
.L_x_0:
[----:B------:R-:W-:Y:S04]  /*0260*/  BSSY B0, `(.L_x_2) ;  /* 0x000000a000007945 */ /* 0x000fe80003800000 */
[----:B------:R-:W-:Y:S05]  /*0270*/  @P2 BRA `(.L_x_3) ;  /* 0x0000000000202947 */ /* 0x000fea0003800000 */
[----:B--2---:R-:W1:Y:S01]  /*0280*/  LDS R3, [UR24+0x34] ;  /* 0x00003418ff037984 */ /* 0x004e620008000800 */
[----:B------:R-:W-:Y:S02]  /*0290*/  IMAD.MOV.U32 R4, RZ, RZ, 0x3f000000 ;  /* 0x3f000000ff047424 */ /* 0x000fe400078e00ff */
[----:B------:R-:W-:Y:S01]  /*02a0*/  @!P2 IMAD.MOV.U32 R5, RZ, RZ, 0x7f ;  /* 0x0000007fff05a424 */ /* 0x000fe200078e00ff */
[----:B------:R-:W2:Y:S02]  /*02b0*/  @!P2 LDS R8, [UR24+0x38] ;  /* 0x00003818ff08a984 */ /* 0x000ea40008000800 */
[----:B-1----:R-:W-:Y:S02]  /*02c0*/  LOP3.LUT R3, R3, 0xff000000, R4, 0xb8, !PT ;  /* 0xff00000003037812 */ /* 0x002fe400078eb804 */
[----:B--2---:R-:W-:-:S03]  /*02d0*/  @!P2 LOP3.LUT R4, R8, 0xff, R5, 0xb8, !PT ;  /* 0x000000ff0804a812 */ /* 0x004fc600078eb805 */
[----:B------:R1:W-:Y:S04]  /*02e0*/  STS [UR24+0x34], R3 ;  /* 0x00003403ff007988 */ /* 0x0003e80008000818 */
[----:B------:R1:W-:Y:S02]  /*02f0*/  @!P2 STS [UR24+0x38], R4 ;  /* 0x00003804ff00a988 */ /* 0x0003e40008000818 */
.L_x_3:
[----:B------:R-:W-:Y:S05]  /*0300*/  BSYNC B0 ;  /* 0x0000000000007941 */ /* 0x000fea0003800000 */
.L_x_2:
[----:B------:R-:W-:Y:S04]  /*0310*/  BSSY B0, `(.L_x_4) ;  /* 0x000000e000007945 */ /* 0x000fe80003800000 */
[----:B------:R-:W-:Y:S05]  /*0320*/  @P2 BRA `(.L_x_5) ;  /* 0x0000000000302947 */ /* 0x000fea0003800000 */
[----:B-1----:R-:W1:Y:S01]  /*0330*/  LDS R4, [UR24+0x34] ;  /* 0x00003418ff047984 */ /* 0x002e620008000800 */
[----:B--2---:R-:W2:Y:S03]  /*0340*/  LDC.64 R10, c[0x0][0x238] ;  /* 0x00008e00ff0a7b82 */ /* 0x004ea60000000a00 */
[----:B------:R-:W3:Y:S01]  /*0350*/  LDS R3, [UR24+0x1c] ;  /* 0x00001c18ff037984 */ /* 0x000ee20008000800 */
[C---:B--2---:R-:W-:Y:S01]  /*0360*/  SHF.L.U64.HI R8, R10.reuse, 0x1, R11 ;  /* 0x000000010a087819 */ /* 0x044fe2000001020b */
[----:B------:R-:W-:-:S03]  /*0370*/  IMAD.SHL.U32 R5, R10, 0x2, RZ ;  /* 0x000000020a057824 */ /* 0x000fc600078e00ff */
[--C-:B------:R-:W-:Y:S02]  /*0380*/  SHF.R.U32.HI R10, RZ, 0x4, R8.reuse ;  /* 0x00000004ff0a7819 */ /* 0x100fe40000011608 */
[----:B------:R-:W-:-:S05]  /*0390*/  SHF.R.U64 R5, R5, 0x4, R8 ;  /* 0x0000000405057819 */ /* 0x000fca0000001208 */
[----:B------:R4:W-:Y:S01]  /*03a0*/  STS [UR24+0xc], R5 ;  /* 0x00000c05ff007988 */ /* 0x0009e20008000818 */
[----:B-1----:R-:W-:Y:S02]  /*03b0*/  LOP3.LUT R4, R4, 0x7, RZ, 0xb8, !PT ;  /* 0x0000000704047812 */ /* 0x002fe400078eb8ff */
[----:B---3--:R-:W-:-:S03]  /*03c0*/  LOP3.LUT R3, R3, 0xf, R10, 0xb8, !PT ;  /* 0x0000000f03037812 */ /* 0x008fc600078eb80a */
[----:B------:R4:W-:Y:S04]  /*03d0*/  STS [UR24+0x34], R4 ;  /* 0x00003404ff007988 */ /* 0x0009e80008000818 */
[----:B------:R4:W-:Y:S02]  /*03e0*/  STS [UR24+0x1c], R3 ;  /* 0x00001c03ff007988 */ /* 0x0009e40008000818 */
.L_x_5:
[----:B------:R-:W-:Y:S05]  /*03f0*/  BSYNC B0 ;  /* 0x0000000000007941 */ /* 0x000fea0003800000 */
.L_x_4:
[----:B------:R-:W-:Y:S04]  /*0400*/  BSSY B1, `(.L_x_6) ;  /* 0x000001a000017945 */ /* 0x000fe80003800000 */
[----:B------:R-:W-:Y:S04]  /*0410*/  BSSY B0, `(.L_x_7) ;  /* 0x0000015000007945 */ /* 0x000fe80003800000 */
[----:B------:R-:W-:Y:S05]  /*0420*/  @P2 BRA `(.L_x_8) ;  /* 0x0000000000202947 */ /* 0x000fea0003800000 */
[----:B-12-4-:R-:W1:Y:S02]  /*0430*/  LDS R3, [UR24+0x34] ;  /* 0x00003418ff037984 */ /* 0x016e640008000800 */
[----:B-1----:R-:W-:-:S05]  /*0440*/  LOP3.LUT R3, R3, 0x38, RZ, 0xb8, !PT ;  /* 0x0000003803037812 */ /* 0x002fca00078eb8ff */
[----:B------:R1:W-:Y:S01]  /*0450*/  STS [UR24+0x34], R3 ;  /* 0x00003403ff007988 */ /* 0x0003e20008000818 */
[----:B------:R-:W-:Y:S05]  /*0460*/  @P2 BRA `(.L_x_9) ;  /* 0x0000000000202947 */ /* 0x000fea0003800000 */
[----:B-1----:R-:W1:Y:S01]  /*0470*/  LDS R3, [UR24+0x8] ;  /* 0x00000818ff037984 */ /* 0x002e620008000800 */
[----:B------:R-:W-:-:S05]  /*0480*/  IMAD.MOV.U32 R4, RZ, RZ, 0x780 ;  /* 0x00000780ff047424 */ /* 0x000fca00078e00ff */
[----:B-1----:R-:W-:-:S05]  /*0490*/  LOP3.LUT R3, R3, 0x300, R4, 0xd8, !PT ;  /* 0x0000030003037812 */ /* 0x002fca00078ed804 */
[----:B------:R3:W-:Y:S02]  /*04a0*/  STS [UR24+0x8], R3 ;  /* 0x00000803ff007988 */ /* 0x0007e40008000818 */
.L_x_8:
[----:B------:R-:W-:Y:S05]  /*04b0*/  @P2 BRA `(.L_x_10) ;  /* 0x0000000000282947 */ /* 0x000fea0003800000 */
[----:B-1234-:R-:W1:Y:S02]  /*04c0*/  LDS R3, [UR24+0x8] ;  /* 0x00000818ff037984 */ /* 0x01ee640008000800 */
[----:B-1----:R-:W-:-:S05]  /*04d0*/  LOP3.LUT R3, R3, 0x1800, RZ, 0xb8, !PT ;  /* 0x0000180003037812 */ /* 0x002fca00078eb8ff */
[----:B------:R2:W-:Y:S02]  /*04e0*/  STS [UR24+0x8], R3 ;  /* 0x00000803ff007988 */ /* 0x0005e40008000818 */
.L_x_9:
[----:B------:R-:W-:Y:S05]  /*04f0*/  @P2 BREAK B0 ;  /* 0x0000000000002942 */ /* 0x000fea0003800000 */
[----:B------:R-:W-:Y:S05]  /*0500*/  @P2 BRA `(.L_x_11) ;  /* 0x0000000000242947 */ /* 0x000fea0003800000 */
[----:B------:R-:W3:Y:S01]  /*0510*/  LDS R4, [UR24+0x8] ;  /* 0x00000818ff047984 */ /* 0x000ee20008000800 */
[----:B-12---:R-:W-:-:S05]  /*0520*/  IMAD.MOV.U32 R3, RZ, RZ, 0x6000 ;  /* 0x00006000ff037424 */ /* 0x006fca00078e00ff */
[----:B---3--:R-:W-:-:S04]  /*0530*/  LOP3.LUT R3, R4, 0x6000, R3, 0xd8, !PT ;  /* 0x0000600004037812 */ /* 0x008fc800078ed803 */
[----:B------:R-:W-:-:S05]  /*0540*/  LOP3.LUT R3, R3, 0x400000, RZ, 0xb8, !PT ;  /* 0x0040000003037812 */ /* 0x000fca00078eb8ff */
[----:B------:R5:W-:Y:S02]  /*0550*/  STS [UR24+0x8], R3 ;  /* 0x00000803ff007988 */ /* 0x000be40008000818 */
.L_x_10:
[----:B------:R-:W-:Y:S05]  /*0560*/  BSYNC B0 ;  /* 0x0000000000007941 */ /* 0x000fea0003800000 */
.L_x_7:
[----:B-12345:R-:W1:Y:S02]  /*0570*/  @!P2 LDS R3, [UR24+0x8] ;  /* 0x00000818ff03a984 */ /* 0x03ee640008000800 */
[----:B-1----:R-:W-:-:S05]  /*0580*/  @!P2 LOP3.LUT R3, R3, 0x8000, RZ, 0xb8, !PT ;  /* 0x000080000303a812 */ /* 0x002fca00078eb8ff */
[----:B------:R3:W-:Y:S02]  /*0590*/  @!P2 STS [UR24+0x8], R3 ;  /* 0x00000803ff00a988 */ /* 0x0007e40008000818 */
.L_x_11:
[----:B------:R-:W-:Y:S05]  /*05a0*/  BSYNC B1 ;  /* 0x0000000000017941 */ /* 0x000fea0003800000 */
.L_x_6:
[----:B------:R-:W-:Y:S05]  /*05b0*/  WARPSYNC.ALL ;  /* 0x0000000000007948 */ /* 0x000fea0003800000 */
[----:B------:R-:W-:Y:S05]  /*05c0*/  @P0 BRA `(.L_x_12) ;  /* 0x0000000000280947 */ /* 0x000fea0003800000 */
[----:B-123--:R-:W1:Y:S01]  /*05d0*/  S2R R3, SR_LANEID ;  /* 0x0000000000037919 */ /* 0x00ee620000000000 */
[----:B------:R-:W-:Y:S05]  /*05e0*/  WARPSYNC.ALL ;  /* 0x0000000000007948 */ /* 0x000fea0003800000 */
[----:B-1----:R-:W-:-:S05]  /*05f0*/  IMAD.SHL.U32 R3, R3, 0x4, RZ ;  /* 0x0000000403037824 */ /* 0x002fca00078e00ff */
[----:B------:R-:W1:Y:S01]  /*0600*/  LDS R7, [R3+UR24] ;  /* 0x0000001803077984 */ /* 0x000e620008000800 */
[----:B------:R-:W-:-:S05]  /*0610*/  IADD3 R4, P1, R3, UR26, RZ ;  /* 0x0000001a03047c10 */ /* 0x000fca000ff3e0ff */
[----:B------:R-:W-:-:S05]  /*0620*/  IMAD.X R5, RZ, RZ, UR27, P1 ;  /* 0x0000001bff057e24 */ /* 0x000fca00088e06ff */
[----:B-1----:R4:W5:Y:S01]  /*0630*/  ATOMG.E.EXCH.STRONG.GPU PT, RZ, [R4], R7 ;  /* 0x0000000704ff73a8 */ /* 0x00296200041ee100 */
[----:B------:R-:W-:-:S04]  /*0640*/  DEPBAR {5,4,3,2,1,0} ;  /* 0x0000003f0000791a */ /* 0x000fc80000000000 */
[----:B------:R4:W-:Y:S01]  /*0650*/  UTMACCTL.IV [UR26] ;  /* 0x000000001a0079b9 */ /* 0x0009e20008000000 */
[----:B------:R-:W-:Y:S01]  /*0660*/  NOP ;  /* 0x0000000000007918 */ /* 0x000fe20000000000 */
.L_x_12:
[----:B------:R-:W-:Y:S05]  /*0670*/  @P0 BRA `(.L_x_13) ;  /* 0x00000000000c0947 */ /* 0x000fea0003800000 */
[----:B------:R0:W-:Y:S01]  /*0680*/  UTMACMDFLUSH ;  /* 0x00000000000079b7 */ /* 0x0001e20000000000 */
[----:B------:R-:W-:Y:S05]  /*0690*/  @P0 BRA `(.L_x_13) ;  /* 0x0000000000040947 */ /* 0x000fea0003800000 */
[----:B------:R-:W-:-:S04]  /*06a0*/  DEPBAR.LE SB0, 0x0 ;  /* 0x000080000000791a */ /* 0x000fc80000000000 */
.L_x_13:
[----:B------:R-:W-:Y:S05]  /*06b0*/  WARPSYNC.ALL ;  /* 0x0000000000007948 */ /* 0x000fea0003800000 */
[----:B-----5:R-:W-:Y:S06]  /*06c0*/  BAR.SYNC.DEFER_BLOCKING 0x0 ;  /* 0x0000000000007b1d */ /* 0x020fec0000010000 */
[----:B------:R-:W-:Y:S02]  /*06d0*/  BSSY B1, `(.L_x_14) ;  /* 0x000000b000017945 */ /* 0x000fe40003800000 */
[----:B------:R-:W-:Y:S06]  /*06e0*/  BAR.SYNC.DEFER_BLOCKING 0x0 ;  /* 0x0000000000007b1d */ /* 0x000fec0000010000 */
[----:B------:R5:W-:Y:S01]  /*06f0*/  @!P0 STS [R12], RZ ;  /* 0x000000ff0c008388 */ /* 0x000be20000000800 */
[----:B------:R-:W-:Y:S01]  /*0700*/  NOP ;  /* 0x0000000000007918 */ /* 0x000fe20000000000 */
[----:B------:R-:W-:Y:S05]  /*0710*/  @P2 BRA `(.L_x_15) ;  /* 0x0000000000182947 */ /* 0x000fea0003800000 */
[----:B-123--:R-:W1:Y:S01]  /*0720*/  LDS R3, [UR24+0x8] ;  /* 0x00000818ff037984 */ /* 0x00ee620008000800 */
[----:B------:R-:W2:Y:S01]  /*0730*/  LDC.64 R10, c[0x0][0x218] ;  /* 0x00008600ff0a7b82 */ /* 0x000ea20000000a00 */
[----:B----4-:R-:W-:Y:S02]  /*0740*/  IMAD.MOV.U32 R4, RZ, RZ, 0x70 ;  /* 0x00000070ff047424 */ /* 0x010fe400078e00ff */
[----:B--2---:R2:W-:Y:S03]  /*0750*/  STS.64 [UR24], R10 ;  /* 0x0000000aff007988 */ /* 0x0045e60008000a18 */
[----:B-1----:R-:W-:-:S05]  /*0760*/  LOP3.LUT R3, R3, 0x10, R4, 0xd8, !PT ;  /* 0x0000001003037812 */ /* 0x002fca00078ed804 */
[----:B------:R2:W-:Y:S02]  /*0770*/  STS [UR24+0x8], R3 ;  /* 0x00000803ff007988 */ /* 0x0005e40008000818 */
.L_x_15:
[----:B----4-:R-:W-:Y:S05]  /*0780*/  BSYNC B1 ;  /* 0x0000000000017941 */ /* 0x010fea0003800000 */
.L_x_14:
[----:B------:R-:W-:Y:S04]  /*0790*/  BSSY B2, `(.L_x_16) ;  /* 0x000000f000027945 */ /* 0x000fe80003800000 */
[----:B------:R-:W-:Y:S04]  /*07a0*/  BSSY B1, `(.L_x_17) ;  /* 0x000000c000017945 */ /* 0x000fe80003800000 */
[----:B------:R-:W-:Y:S05]  /*07b0*/  @P2 BRA `(.L_x_18) ;  /* 0x0000000000282947 */ /* 0x000fea0003800000 */
[----:B-123--:R-:W1:Y:S01]  /*07c0*/  LDS R3, [UR24+0x34] ;  /* 0x00003418ff037984 */ /* 0x00ee620008000800 */
[----:B------:R-:W-:Y:S01]  /*07d0*/  IMAD.MOV.U32 R4, RZ, RZ, 0x3f000000 ;  /* 0x3f000000ff047424 */ /* 0x000fe200078e00ff */
[----:B------:R-:W-:Y:S05]  /*07e0*/  @P2 BREAK B1 ;  /* 0x0000000000012942 */ /* 0x000fea0003800000 */
[----:B-1----:R-:W-:-:S05]  /*07f0*/  LOP3.LUT R3, R3, 0xff000000, R4, 0xb8, !PT ;  /* 0xff00000003037812 */ /* 0x002fca00078eb804 */
[----:B------:R1:W-:Y:S01]  /*0800*/  STS [UR24+0x34], R3 ;  /* 0x00003403ff007988 */ /* 0x0003e20008000818 */
[----:B------:R-:W-:Y:S05]  /*0810*/  @P2 BRA `(.L_x_19) ;  /* 0x0000000000182947 */ /* 0x000fea0003800000 */
[----:B-1----:R-:W1:Y:S01]  /*0820*/  LDS R3, [UR24+0x38] ;  /* 0x00003818ff037984 */ /* 0x002e620008000800 */
[----:B------:R-:W-:-:S05]  /*0830*/  IMAD.MOV.U32 R4, RZ, RZ, 0x7f ;  /* 0x0000007fff047424 */ /* 0x000fca00078e00ff */
[----:B-1----:R-:W-:-:S05]  /*0840*/  LOP3.LUT R3, R3, 0xff, R4, 0xb8, !PT ;  /* 0x000000ff03037812 */ /* 0x002fca00078eb804 */
[----:B------:R4:W-:Y:S02]  /*0850*/  STS [UR24+0x38], R3 ;  /* 0x00003803ff007988 */ /* 0x0009e40008000818 */
.L_x_18:
[----:B------:R-:W-:Y:S05]  /*0860*/  BSYNC B1 ;  /* 0x0000000000017941 */ /* 0x000fea0003800000 */
.L_x_17:
[----:B------:R1:W-:Y:S02]  /*0870*/  @!P2 STS [UR24+0x20], R9 ;  /* 0x00002009ff00a988 */ /* 0x0003e40008000818 */
.L_x_19:
[----:B------:R-:W-:Y:S05]  /*0880*/  BSYNC B2 ;  /* 0x0000000000027941 */ /* 0x000fea0003800000 */
.L_x_16:
[----:B------:R-:W-:Y:S05]  /*0890*/  WARPSYNC.ALL ;  /* 0x0000000000007948 */ /* 0x000fea0003800000 */
[----:B-1234-:R-:W1:Y:S01]  /*08a0*/  LDC R3, c[0x0][0x22c] ;  /* 0x00008b00ff037b82 */ /* 0x01ee620000000800 */
[----:B------:R-:W-:Y:S01]  /*08b0*/  BSSY B2, `(.L_x_20) ;  /* 0x0000010000027945 */ /* 0x000fe20003800000 */
[----:B-1----:R-:W-:-:S05]  /*08c0*/  VIADD R3, R3, 0xffffffff ;  /* 0xffffffff03037836 */ /* 0x002fca0000000000 */
[----:B------:R1:W-:Y:S01]  /*08d0*/  @!P2 STS [UR24+0x24], R3 ;  /* 0x00002403ff00a988 */ /* 0x0003e20008000818 */
[----:B------:R-:W-:Y:S05]  /*08e0*/  @P2 BRA `(.L_x_21) ;  /* 0x0000000000302947 */ /* 0x000fea0003800000 */
[----:B------:R-:W2:Y:S01]  /*08f0*/  LDS R5, [UR24+0x34] ;  /* 0x00003418ff057984 */ /* 0x000ea20008000800 */
[----:B------:R-:W3:Y:S03]  /*0900*/  LDC.64 R10, c[0x0][0x240] ;  /* 0x00009000ff0a7b82 */ /* 0x000ee60000000a00 */
[----:B------:R-:W4:Y:S01]  /*0910*/  LDS R4, [UR24+0x1c] ;  /* 0x00001c18ff047984 */ /* 0x000f220008000800 */
[C---:B---3--:R-:W-:Y:S01]  /*0920*/  SHF.L.U64.HI R8, R10.reuse, 0x1, R11 ;  /* 0x000000010a087819 */ /* 0x048fe2000001020b */
[----:B------:R-:W-:-:S03]  /*0930*/  IMAD.SHL.U32 R7, R10, 0x2, RZ ;  /* 0x000000020a077824 */ /* 0x000fc600078e00ff */
[--C-:B------:R-:W-:Y:S02]  /*0940*/  SHF.R.U32.HI R9, RZ, 0x4, R8.reuse ;  /* 0x00000004ff097819 */ /* 0x100fe40000011608 */
[----:B------:R-:W-:-:S05]  /*0950*/  SHF.R.U64 R7, R7, 0x4, R8 ;  /* 0x0000000407077819 */ /* 0x000fca0000001208 */
[----:B------:R3:W-:Y:S01]  /*0960*/  STS [UR24+0xc], R7 ;  /* 0x00000c07ff007988 */ /* 0x0007e20008000818 */
[----:B--2---:R-:W-:Y:S02]  /*0970*/  LOP3.LUT R5, R5, 0x7, RZ, 0xb8, !PT ;  /* 0x0000000705057812 */ /* 0x004fe400078eb8ff */
[----:B----4-:R-:W-:-:S03]  /*0980*/  LOP3.LUT R4, R4, 0xf, R9, 0xb8, !PT ;  /* 0x0000000f04047812 */ /* 0x010fc600078eb809 */
[----:B------:R3:W-:Y:S04]  /*0990*/  STS [UR24+0x34], R5 ;  /* 0x00003405ff007988 */ /* 0x0007e80008000818 */
[----:B------:R3:W-:Y:S02]  /*09a0*/  STS [UR24+0x1c], R4 ;  /* 0x00001c04ff007988 */ /* 0x0007e40008000818 */
.L_x_21:
[----:B------:R-:W-:Y:S05]  /*09b0*/  BSYNC B2 ;  /* 0x0000000000027941 */ /* 0x000fea0003800000 */
.L_x_20:
[----:B------:R-:W-:Y:S04]  /*09c0*/  BSSY B3, `(.L_x_22) ;  /* 0x000001a000037945 */ /* 0x000fe80003800000 */
[----:B------:R-:W-:Y:S04]  /*09d0*/  BSSY B2, `(.L_x_23) ;  /* 0x0000015000027945 */ /* 0x000fe80003800000 */
[----:B------:R-:W-:Y:S05]  /*09e0*/  @P2 BRA `(.L_x_24) ;  /* 0x0000000000202947 */ /* 0x000fea0003800000 */
[----:B---3--:R-:W2:Y:S02]  /*09f0*/  LDS R4, [UR24+0x34] ;  /* 0x00003418ff047984 */ /* 0x008ea40008000800 */
[----:B--2---:R-:W-:-:S05]  /*0a00*/  LOP3.LUT R4, R4, 0x38, RZ, 0xb8, !PT ;  /* 0x0000003804047812 */ /* 0x004fca00078eb8ff */
[----:B------:R2:W-:Y:S01]  /*0a10*/  STS [UR24+0x34], R4 ;  /* 0x00003404ff007988 */ /* 0x0005e20008000818 */
[----:B------:R-:W-:Y:S05]  /*0a20*/  @P2 BRA `(.L_x_25) ;  /* 0x0000000000202947 */ /* 0x000fea0003800000 */
[----:B--2---:R-:W2:Y:S01]  /*0a30*/  LDS R4, [UR24+0x8] ;  /* 0x00000818ff047984 */ /* 0x004ea20008000800 */
[----:B------:R-:W-:-:S05]  /*0a40*/  IMAD.MOV.U32 R5, RZ, RZ, 0x780 ;  /* 0x00000780ff057424 */ /* 0x000fca00078e00ff */
[----:B--2---:R-:W-:-:S05]  /*0a50*/  LOP3.LUT R4, R4, 0x300, R5, 0xd8, !PT ;  /* 0x0000030004047812 */ /* 0x004fca00078ed805 */
[----:B------:R2:W-:Y:S02]  /*0a60*/  STS [UR24+0x8], R4 ;  /* 0x00000804ff007988 */ /* 0x0005e40008000818 */
.L_x_24:
[----:B------:R-:W-:Y:S05]  /*0a70*/  @P2 BRA `(.L_x_26) ;  /* 0x0000000000282947 */ /* 0x000fea0003800000 */
[----:B--23--:R-:W2:Y:S02]  /*0a80*/  LDS R4, [UR24+0x8] ;  /* 0x00000818ff047984 */ /* 0x00cea40008000800 */
[----:B--2---:R-:W-:-:S05]  /*0a90*/  LOP3.LUT R4, R4, 0x1800, RZ, 0xb8, !PT ;  /* 0x0000180004047812 */ /* 0x004fca00078eb8ff */
[----:B------:R3:W-:Y:S02]  /*0aa0*/  STS [UR24+0x8], R4 ;  /* 0x00000804ff007988 */ /* 0x0007e40008000818 */
.L_x_25:
[----:B------:R-:W-:Y:S05]  /*0ab0*/  @P2 BREAK B2 ;  /* 0x0000000000022942 */ /* 0x000fea0003800000 */
[----:B------:R-:W-:Y:S05]  /*0ac0*/  @P2 BRA `(.L_x_27) ;  /* 0x0000000000242947 */ /* 0x000fea0003800000 */
[----:B--23--:R-:W2:Y:S01]  /*0ad0*/  LDS R4, [UR24+0x8] ;  /* 0x00000818ff047984 */ /* 0x00cea20008000800 */
[----:B------:R-:W-:-:S05]  /*0ae0*/  IMAD.MOV.U32 R5, RZ, RZ, 0x6000 ;  /* 0x00006000ff057424 */ /* 0x000fca00078e00ff */
[----:B--2---:R-:W-:-:S04]  /*0af0*/  LOP3.LUT R4, R4, 0x6000, R5, 0xd8, !PT ;  /* 0x0000600004047812 */ /* 0x004fc800078ed805 */
[----:B------:R-:W-:-:S05]  /*0b00*/  LOP3.LUT R4, R4, 0x400000, RZ, 0xb8, !PT ;  /* 0x0040000004047812 */ /* 0x000fca00078eb8ff */
[----:B------:R4:W-:Y:S02]  /*0b10*/  STS [UR24+0x8], R4 ;  /* 0x00000804ff007988 */ /* 0x0009e40008000818 */
.L_x_26:
[----:B------:R-:W-:Y:S05]  /*0b20*/  BSYNC B2 ;  /* 0x0000000000027941 */ /* 0x000fea0003800000 */
.L_x_23:
[----:B--234-:R-:W2:Y:S02]  /*0b30*/  @!P2 LDS R4, [UR24+0x8] ;  /* 0x00000818ff04a984 */ /* 0x01cea40008000800 */
[----:B--2---:R-:W-:-:S05]  /*0b40*/  @!P2 LOP3.LUT R4, R4, 0x8000, RZ, 0xb8, !PT ;  /* 0x000080000404a812 */ /* 0x004fca00078eb8ff */
[----:B------:R4:W-:Y:S02]  /*0b50*/  @!P2 STS [UR24+0x8], R4 ;  /* 0x00000804ff00a988 */ /* 0x0009e40008000818 */
.L_x_27:
[----:B------:R-:W-:Y:S05]  /*0b60*/  BSYNC B3 ;  /* 0x0000000000037941 */ /* 0x000fea0003800000 */
.L_x_22:
[----:B------:R-:W-:Y:S05]  /*0b70*/  WARPSYNC.ALL ;  /* 0x0000000000007948 */ /* 0x000fea0003800000 */
[----:B------:R-:W-:-:S04]  /*0b80*/  UIADD3 UR29, UR5, 0x80, URZ ;  /* 0x00000080051d7890 */ /* 0x000fc8000fffe03f */
[----:B------:R-:W-:-:S04]  /*0b90*/  UIADD3 UR28, UP0, UR29, UR30, URZ ;  /* 0x0000001e1d1c7290 */ /* 0x000fc8000ff1e03f */
[----:B------:R-:W-:Y:S01]  /*0ba0*/  ULEA.HI.X.SX32 UR29, UR29, UR31, 0x1, UP0 ;  /* 0x0000001f1d1d7291 */ /* 0x000fe200080f0e3f */
[----:B------:R-:W-:Y:S11]  /*0bb0*/  @P0 BRA `(.L_x_28) ;  /* 0x0000000000280947 */ /* 0x000ff60003800000 */
[----:B--234-:R-:W2:Y:S01]  /*0bc0*/  S2R R4, SR_LANEID ;  /* 0x0000000000047919 */ /* 0x01cea20000000000 */
[----:B------:R-:W-:Y:S05]  /*0bd0*/  WARPSYNC.ALL ;  /* 0x0000000000007948 */ /* 0x000fea0003800000 */
[----:B--2---:R-:W-:-:S05]  /*0be0*/  IMAD.SHL.U32 R8, R4, 0x4, RZ ;  /* 0x0000000404087824 */ /* 0x004fca00078e00ff */
[----:B------:R-:W2:Y:S01]  /*0bf0*/  LDS R7, [R8+UR24] ;  /* 0x0000001808077984 */ /* 0x000ea20008000800 */
[----:B------:R-:W-:-:S05]  /*0c00*/  IADD3 R4, P1, R8, UR28, RZ ;  /* 0x0000001c08047c10 */ /* 0x000fca000ff3e0ff */
[----:B------:R-:W-:-:S05]  /*0c10*/  IMAD.X R5, RZ, RZ, UR29, P1 ;  /* 0x0000001dff057e24 */ /* 0x000fca00088e06ff */
[----:B--2---:R2:W3:Y:S01]  /*0c20*/  ATOMG.E.EXCH.STRONG.GPU PT, RZ, [R4], R7 ;  /* 0x0000000704ff73a8 */ /* 0x0044e200041ee100 */
[----:B------:R-:W-:-:S04]  /*0c30*/  DEPBAR {5,4,3,2,1,0} ;  /* 0x0000003f0000791a */ /* 0x000fc80000000000 */
[----:B------:R2:W-:Y:S01]  /*0c40*/  UTMACCTL.IV [UR28] ;  /* 0x000000001c0079b9 */ /* 0x0005e20008000000 */
[----:B------:R-:W-:Y:S01]  /*0c50*/  NOP ;  /* 0x0000000000007918 */ /* 0x000fe20000000000 */
.L_x_28:
[----:B------:R-:W-:Y:S05]  /*0c60*/  @P0 BRA `(.L_x_29) ;  /* 0x00000000000c0947 */ /* 0x000fea0003800000 */
[----:B------:R0:W-:Y:S01]  /*0c70*/  UTMACMDFLUSH ;  /* 0x00000000000079b7 */ /* 0x0001e20000000000 */
[----:B------:R-:W-:Y:S05]  /*0c80*/  @P0 BRA `(.L_x_29) ;  /* 0x0000000000040947 */ /* 0x000fea0003800000 */
[----:B------:R-:W-:-:S04]  /*0c90*/  DEPBAR.LE SB0, 0x0 ;  /* 0x000080000000791a */ /* 0x000fc80000000000 */
.L_x_29:
[----:B------:R-:W-:Y:S05]  /*0ca0*/  WARPSYNC.ALL ;  /* 0x0000000000007948 */ /* 0x000fea0003800000 */
[----:B---3--:R-:W-:Y:S06]  /*0cb0*/  BAR.SYNC.DEFER_BLOCKING 0x0 ;  /* 0x0000000000007b1d */ /* 0x008fec0000010000 */
[----:B------:R-:W-:Y:S02]  /*0cc0*/  BSSY B3, `(.L_x_30) ;  /* 0x000000b000037945 */ /* 0x000fe40003800000 */
[----:B------:R-:W-:Y:S06]  /*0cd0*/  BAR.SYNC.DEFER_BLOCKING 0x0 ;  /* 0x0000000000007b1d */ /* 0x000fec0000010000 */
[----:B------:R3:W-:Y:S01]  /*0ce0*/  @!P0 STS [R12], RZ ;  /* 0x000000ff0c008388 */ /* 0x0007e20000000800 */
[----:B------:R-:W-:Y:S01]  /*0cf0*/  NOP ;  /* 0x0000000000007918 */ /* 0x000fe20000000000 */
[----:B------:R-:W-:Y:S05]  /*0d00*/  @P2 BRA `(.L_x_31) ;  /* 0x0000000000182947 */ /* 0x000fea0003800000 */
[----:B--2-4-:R-:W2:Y:S01]  /*0d10*/  LDS R4, [UR24+0x8] ;  /* 0x00000818ff047984 */ /* 0x014ea20008000800 */
[----:B------:R-:W4:Y:S01]  /*0d20*/  LDC.64 R8, c[0x0][0x220] ;  /* 0x00008800ff087b82 */ /* 0x000f220000000a00 */
[----:B------:R-:W-:Y:S02]  /*0d30*/  IMAD.MOV.U32 R5, RZ, RZ, 0x70 ;  /* 0x00000070ff057424 */ /* 0x000fe400078e00ff */
[----:B----4-:R4:W-:Y:S03]  /*0d40*/  STS.64 [UR24], R8 ;  /* 0x00000008ff007988 */ /* 0x0109e60008000a18 */
[----:B--2---:R-:W-:-:S05]  /*0d50*/  LOP3.LUT R4, R4, 0x10, R5, 0xd8, !PT ;  /* 0x0000001004047812 */ /* 0x004fca00078ed805 */
[----:B------:R4:W-:Y:S02]  /*0d60*/  STS [UR24+0x8], R4 ;  /* 0x00000804ff007988 */ /* 0x0009e40008000818 */
.L_x_31:
[----:B--2---:R-:W-:Y:S05]  /*0d70*/  BSYNC B3 ;  /* 0x0000000000037941 */ /* 0x004fea0003800000 */
.L_x_30:
[----:B------:R-:W-:Y:S04]  /*0d80*/  BSSY B4, `(.L_x_32) ;  /* 0x0000011000047945 */ /* 0x000fe80003800000 */
[----:B------:R-:W-:Y:S04]  /*0d90*/  BSSY B3, `(.L_x_33) ;  /* 0x000000e000037945 */ /* 0x000fe80003800000 */
[----:B------:R-:W-:Y:S05]  /*0da0*/  @P2 BRA `(.L_x_34) ;  /* 0x0000000000242947 */ /* 0x000fea0003800000 */
[----:B----4-:R-:W2:Y:S01]  /*0db0*/  LDS R4, [UR24+0x34] ;  /* 0x00003418ff047984 */ /* 0x010ea20008000800 */
[----:B------:R-:W-:-:S05]  /*0dc0*/  IMAD.MOV.U32 R5, RZ, RZ, 0x3f000000 ;  /* 0x3f000000ff057424 */ /* 0x000fca00078e00ff */
[----:B--2---:R-:W-:-:S05]  /*0dd0*/  LOP3.LUT R4, R4, 0xff000000, R5, 0xb8, !PT ;  /* 0xff00000004047812 */ /* 0x004fca00078eb805 */
[----:B------:R2:W-:Y:S01]  /*0de0*/  STS [UR24+0x34], R4 ;  /* 0x00003404ff007988 */ /* 0x0005e20008000818 */
[----:B------:R-:W-:Y:S05]  /*0df0*/  @P2 BRA `(.L_x_35) ;  /* 0x00000000001c2947 */ /* 0x000fea0003800000 */
[----:B--2---:R-:W2:Y:S01]  /*0e00*/  LDS R4, [UR24+0x38] ;  /* 0x00003818ff047984 */ /* 0x004ea20008000800 */
[----:B------:R-:W-:-:S05]  /*0e10*/  IMAD.MOV.U32 R5, RZ, RZ, 0x7f ;  /* 0x0000007fff057424 */ /* 0x000fca00078e00ff */
[----:B--2---:R-:W-:-:S05]  /*0e20*/  LOP3.LUT R4, R4, 0xff, R5, 0xb8, !PT ;  /* 0x000000ff04047812 */ /* 0x004fca00078eb805 */
[----:B------:R2:W-:Y:S02]  /*0e30*/  STS [UR24+0x38], R4 ;  /* 0x00003804ff007988 */ /* 0x0005e40008000818 */
.L_x_34:
[----:B------:R-:W-:Y:S05]  /*0e40*/  @P2 BREAK B3 ;  /* 0x0000000000032942 */ /* 0x000fea0003800000 */
[----:B------:R-:W-:Y:S05]  /*0e50*/  @P2 BRA `(.L_x_36) ;  /* 0x00000000000c2947 */ /* 0x000fea0003800000 */
[----:B------:R1:W-:Y:S02]  /*0e60*/  STS [UR24+0x20], R3 ;  /* 0x00002003ff007988 */ /* 0x0003e40008000818 */
.L_x_35:
[----:B------:R-:W-:Y:S05]  /*0e70*/  BSYNC B3 ;  /* 0x0000000000037941 */ /* 0x000fea0003800000 */
.L_x_33:
[----:B------:R1:W-:Y:S02]  /*0e80*/  @!P2 STS [UR24+0x24], R6 ;  /* 0x00002406ff00a988 */ /* 0x0003e40008000818 */
.L_x_36:
[----:B------:R-:W-:Y:S05]  /*0e90*/  BSYNC B4 ;  /* 0x0000000000047941 */ /* 0x000fea0003800000 */
.L_x_32:
[----:B------:R-:W-:Y:S05]  /*0ea0*/  WARPSYNC.ALL ;  /* 0x0000000000007948 */ /* 0x000fea0003800000 */
[----:B------:R-:W-:Y:S04]  /*0eb0*/  BSSY B4, `(.L_x_37) ;  /* 0x000000e000047945 */ /* 0x000fe80003800000 */
[----:B------:R-:W-:Y:S05]  /*0ec0*/  @P2 BRA `(.L_x_38) ;  /* 0x0000000000302947 */ /* 0x000fea0003800000 */
[----:B--2-4-:R-:W2:Y:S01]  /*0ed0*/  LDS R4, [UR24+0x34] ;  /* 0x00003418ff047984 */ /* 0x014ea20008000800 */
[----:B------:R-:W4:Y:S03]  /*0ee0*/  LDC.64 R8, c[0x0][0x248] ;  /* 0x00009200ff087b82 */ /* 0x000f260000000a00 */
[----:B-1----:R-:W1:Y:S01]  /*0ef0*/  LDS R3, [UR24+0x1c] ;  /* 0x00001c18ff037984 */ /* 0x002e620008000800 */
[C---:B----4-:R-:W-:Y:S01]  /*0f00*/  SHF.L.U64.HI R6, R8.reuse, 0x1, R9 ;  /* 0x0000000108067819 */ /* 0x050fe20000010209 */
[----:B------:R-:W-:-:S03]  /*0f10*/  IMAD.SHL.U32 R5, R8, 0x2, RZ ;  /* 0x0000000208057824 */ /* 0x000fc600078e00ff */
[--C-:B------:R-:W-:Y:S02]  /*0f20*/  SHF.R.U32.HI R8, RZ, 0x4, R6.reuse ;  /* 0x00000004ff087819 */ /* 0x100fe40000011606 */
[----:B------:R-:W-:-:S05]  /*0f30*/  SHF.R.U64 R5, R5, 0x4, R6 ;  /* 0x0000000405057819 */ /* 0x000fca0000001206 */
[----:B------:R4:W-:Y:S01]  /*0f40*/  STS [UR24+0xc], R5 ;  /* 0x00000c05ff007988 */ /* 0x0009e20008000818 */
[----:B--2---:R-:W-:Y:S02]  /*0f50*/  LOP3.LUT R4, R4, 0x7, RZ, 0xb8, !PT ;  /* 0x0000000704047812 */ /* 0x004fe400078eb8ff */
[----:B-1----:R-:W-:-:S03]  /*0f60*/  LOP3.LUT R3, R3, 0xf, R8, 0xb8, !PT ;  /* 0x0000000f03037812 */ /* 0x002fc600078eb808 */
[----:B------:R4:W-:Y:S04]  /*0f70*/  STS [UR24+0x34], R4 ;  /* 0x00003404ff007988 */ /* 0x0009e80008000818 */
[----:B------:R4:W-:Y:S02]  /*0f80*/  STS [UR24+0x1c], R3 ;  /* 0x00001c03ff007988 */ /* 0x0009e40008000818 */
.L_x_38:
[----:B------:R-:W-:Y:S05]  /*0f90*/  BSYNC B4 ;  /* 0x0000000000047941 */ /* 0x000fea0003800000 */
.L_x_37:
[----:B------:R-:W-:Y:S04]  /*0fa0*/  BSSY B4, `(.L_x_39) ;  /* 0x000001a000047945 */ /* 0x000fe80003800000 */
[----:B------:R-:W-:Y:S04]  /*0fb0*/  BSSY B5, `(.L_x_40) ;  /* 0x0000015000057945 */ /* 0x000fe80003800000 */
[----:B------:R-:W-:Y:S05]  /*0fc0*/  @P2 BRA `(.L_x_41) ;  /* 0x0000000000202947 */ /* 0x000fea0003800000 */
[----:B-1--4-:R-:W1:Y:S02]  /*0fd0*/  LDS R3, [UR24+0x34] ;  /* 0x00003418ff037984 */ /* 0x012e640008000800 */
[----:B-1----:R-:W-:-:S05]  /*0fe0*/  LOP3.LUT R3, R3, 0x38, RZ, 0xb8, !PT ;  /* 0x0000003803037812 */ /* 0x002fca00078eb8ff */
[----:B------:R1:W-:Y:S01]  /*0ff0*/  STS [UR24+0x34], R3 ;  /* 0x00003403ff007988 */ /* 0x0003e20008000818 */
[----:B------:R-:W-:Y:S05]  /*1000*/  @P2 BRA `(.L_x_42) ;  /* 0x0000000000202947 */ /* 0x000fea0003800000 */
[----:B-1----:R-:W1:Y:S01]  /*1010*/  LDS R3, [UR24+0x8] ;  /* 0x00000818ff037984 */ /* 0x002e620008000800 */
[----:B--2---:R-:W-:-:S05]  /*1020*/  IMAD.MOV.U32 R4, RZ, RZ, 0x780 ;  /* 0x00000780ff047424 */ /* 0x004fca00078e00ff */
[----:B-1----:R-:W-:-:S05]  /*1030*/  LOP3.LUT R3, R3, 0x300, R4, 0xd8, !PT ;  /* 0x0000030003037812 */ /* 0x002fca00078ed804 */
[----:B------:R1:W-:Y:S02]  /*1040*/  STS [UR24+0x8], R3 ;  /* 0x00000803ff007988 */ /* 0x0003e40008000818 */
.L_x_41:
[----:B------:R-:W-:Y:S05]  /*1050*/  @P2 BRA `(.L_x_43) ;  /* 0x0000000000282947 */ /* 0x000fea0003800000 */
[----:B-1--4-:R-:W1:Y:S02]  /*1060*/  LDS R3, [UR24+0x8] ;  /* 0x00000818ff037984 */ /* 0x012e640008000800 */
[----:B-1----:R-:W-:-:S05]  /*1070*/  LOP3.LUT R3, R3, 0x1800, RZ, 0xb8, !PT ;  /* 0x0000180003037812 */ /* 0x002fca00078eb8ff */
[----:B------:R4:W-:Y:S02]  /*1080*/  STS [UR24+0x8], R3 ;  /* 0x00000803ff007988 */ /* 0x0009e40008000818 */
.L_x_42:
[----:B------:R-:W-:Y:S05]  /*1090*/  @P2 BREAK B5 ;  /* 0x0000000000052942 */ /* 0x000fea0003800000 */
[----:B------:R-:W-:Y:S05]  /*10a0*/  @P2 BRA `(.L_x_44) ;  /* 0x0000000000242947 */ /* 0x000fea0003800000 */
[----:B-1--4-:R-:W1:Y:S01]  /*10b0*/  LDS R3, [UR24+0x8] ;  /* 0x00000818ff037984 */ /* 0x012e620008000800 */
[----:B--2---:R-:W-:-:S05]  /*10c0*/  IMAD.MOV.U32 R4, RZ, RZ, 0x6000 ;  /* 0x00006000ff047424 */ /* 0x004fca00078e00ff */
[----:B-1----:R-:W-:-:S04]  /*10d0*/  LOP3.LUT R3, R3, 0x6000, R4, 0xd8, !PT ;  /* 0x0000600003037812 */ /* 0x002fc800078ed804 */
[----:B------:R-:W-:-:S05]  /*10e0*/  LOP3.LUT R3, R3, 0x400000, RZ, 0xb8, !PT ;  /* 0x0040000003037812 */ /* 0x000fca00078eb8ff */
[----:B------:R1:W-:Y:S02]  /*10f0*/  STS [UR24+0x8], R3 ;  /* 0x00000803ff007988 */ /* 0x0003e40008000818 */
.L_x_43:
[----:B------:R-:W-:Y:S05]  /*1100*/  BSYNC B5 ;  /* 0x0000000000057941 */ /* 0x000fea0003800000 */
.L_x_40:
[----:B-1--4-:R-:W1:Y:S02]  /*1110*/  @!P2 LDS R3, [UR24+0x8] ;  /* 0x00000818ff03a984 */ /* 0x012e640008000800 */
[----:B-1----:R-:W-:-:S05]  /*1120*/  @!P2 LOP3.LUT R3, R3, 0x8000, RZ, 0xb8, !PT ;  /* 0x000080000303a812 */ /* 0x002fca00078eb8ff */
[----:B------:R1:W-:Y:S02]  /*1130*/  @!P2 STS [UR24+0x8], R3 ;  /* 0x00000803ff00a988 */ /* 0x0003e40008000818 */
.L_x_44:
[----:B------:R-:W-:Y:S05]  /*1140*/  BSYNC B4 ;  /* 0x0000000000047941 */ /* 0x000fea0003800000 */
.L_x_39:
[----:B------:R-:W-:Y:S05]  /*1150*/  WARPSYNC.ALL ;  /* 0x0000000000007948 */ /* 0x000fea0003800000 */
[----:B------:R-:W-:Y:S01]  /*1160*/  UIADD3 UR5, UR5, 0x100, URZ ;  /* 0x0000010005057890 */ /* 0x000fe2000fffe03f */
[----:B------:R-:W-:Y:S02]  /*1170*/  ISETP.GE.AND P1, PT, R13, 0x1, PT ;  /* 0x000000010d00780c */ /* 0x000fe40003f26270 */
[----:B------:R-:W-:Y:S02]  /*1180*/  CS2R R88, SRZ ;  /* 0x0000000000587805 */ /* 0x000fe4000001ff00 */
[----:B------:R-:W-:Y:S01]  /*1190*/  CS2R R90, SRZ ;  /* 0x00000000005a7805 */ /* 0x000fe2000001ff00 */
[----:B------:R-:W-:Y:S01]  /*11a0*/  UIADD3 UR30, UP0, UR5, UR30, URZ ;  /* 0x0000001e051e7290 */ /* 0x000fe2000ff1e03f */
[----:B------:R-:W-:-:S02]  /*11b0*/  CS2R R92, SRZ ;  /* 0x00000000005c7805 */ /* 0x000fc4000001ff00 */
[----:B------:R-:W-:Y:S02]  /*11c0*/  CS2R R94, SRZ ;  /* 0x00000000005e7805 */ /* 0x000fe4000001ff00 */
[----:B------:R-:W-:Y:S01]  /*11d0*/  CS2R R96, SRZ ;  /* 0x0000000000607805 */ /* 0x000fe2000001ff00 */
[----:B------:R-:W-:Y:S01]  /*11e0*/  ULEA.HI.X.SX32 UR31, UR5, UR31, 0x1, UP0 ;  /* 0x0000001f051f7291 */ /* 0x000fe200080f0e3f */
[----:B------:R-:W-:Y:S02]  /*11f0*/  CS2R R98, SRZ ;  /* 0x0000000000627805 */ /* 0x000fe4000001ff00 */
[----:B------:R-:W-:Y:S02]  /*1200*/  CS2R R100, SRZ ;  /* 0x0000000000647805 */ /* 0x000fe4000001ff00 */
[----:B------:R-:W-:Y:S02]  /*1210*/  CS2R R102, SRZ ;  /* 0x0000000000667805 */ /* 0x000fe4000001ff00 */
[----:B------:R-:W-:-:S02]  /*1220*/  CS2R R104, SRZ ;  /* 0x0000000000687805 */ /* 0x000fc4000001ff00 */
[----:B------:R-:W-:Y:S02]  /*1230*/  CS2R R106, SRZ ;  /* 0x00000000006a7805 */ /* 0x000fe4000001ff00 */
[----:B------:R-:W-:Y:S02]  /*1240*/  CS2R R108, SRZ ;  /* 0x00000000006c7805 */ /* 0x000fe4000001ff00 */
        /* <DEDUP_REMOVED lines=41> */
[----:B------:R-:W-:Y:S01]  /*14e0*/  CS2R R64, SRZ ;  /* 0x0000000000407805 */ /* 0x000fe2000001ff00 */
[----:B------:R-:W-:Y:S01]  /*14f0*/  IMAD.MOV.U32 R66, RZ, RZ, RZ ;  /* 0x000000ffff427224 */ /* 0x000fe200078e00ff */
[----:B------:R-:W-:Y:S06]  /*1500*/  @P0 BRA `(.L_x_45) ;  /* 0x0000000000280947 */ /* 0x000fec0003800000 */
[----:B-1--4-:R-:W1:Y:S01]  /*1510*/  S2R R3, SR_LANEID ;  /* 0x0000000000037919 */ /* 0x012e620000000000 */
[----:B------:R-:W-:Y:S05]  /*1520*/  WARPSYNC.ALL ;  /* 0x0000000000007948 */ /* 0x000fea0003800000 */
[----:B-1----:R-:W-:-:S05]  /*1530*/  IMAD.SHL.U32 R6, R3, 0x4, RZ ;  /* 0x0000000403067824 */ /* 0x002fca00078e00ff */
[----:B------:R-:W1:Y:S01]  /*1540*/  LDS R3, [R6+UR24] ;  /* 0x0000001806037984 */ /* 0x000e620008000800 */
[----:B--2---:R-:W-:-:S05]  /*1550*/  IADD3 R4, P3, R6, UR30, RZ ;  /* 0x0000001e06047c10 */ /* 0x004fca000ff7e0ff */
[----:B------:R-:W-:-:S05]  /*1560*/  IMAD.X R5, RZ, RZ, UR31, P3 ;  /* 0x0000001fff057e24 */ /* 0x000fca00098e06ff */
[----:B-1----:R1:W2:Y:S01]  /*1570*/  ATOMG.E.EXCH.STRONG.GPU PT, RZ, [R4], R3 ;  /* 0x0000000304ff73a8 */ /* 0x0022a200041ee100 */
[----:B------:R-:W-:-:S04]  /*1580*/  DEPBAR {5,4,3,2,1,0} ;  /* 0x0000003f0000791a */ /* 0x000fc80000000000 */
[----:B------:R1:W-:Y:S01]  /*1590*/  UTMACCTL.IV [UR30] ;  /* 0x000000001e0079b9 */ /* 0x0003e20008000000 */
[----:B------:R-:W-:Y:S01]  /*15a0*/  NOP ;  /* 0x0000000000007918 */ /* 0x000fe20000000000 */
.L_x_45:
[----:B------:R-:W-:Y:S05]  /*15b0*/  @P0 BRA `(.L_x_46) ;  /* 0x00000000000c0947 */ /* 0x000fea0003800000 */
[----:B------:R0:W-:Y:S01]  /*15c0*/  UTMACMDFLUSH ;  /* 0x00000000000079b7 */ /* 0x0001e20000000000 */
[----:B------:R-:W-:Y:S05]  /*15d0*/  @P0 BRA `(.L_x_46) ;  /* 0x0000000000040947 */ /* 0x000fea0003800000 */
[----:B------:R-:W-:-:S04]  /*15e0*/  DEPBAR.LE SB0, 0x0 ;  /* 0x000080000000791a */ /* 0x000fc80000000000 */
.L_x_46:
[----:B------:R-:W-:Y:S05]  /*15f0*/  WARPSYNC.ALL ;  /* 0x0000000000007948 */ /* 0x000fea0003800000 */
[----:B--2---:R-:W-:Y:S01]  /*1600*/  BAR.SYNC.DEFER_BLOCKING 0x0 ;  /* 0x0000000000007b1d */ /* 0x004fe20000010000 */
[----:B------:R-:W-:Y:S01]  /*1610*/  USHF.L.U32 UR15, UR40, 0x7, URZ ;  /* 0x00000007280f7899 */ /* 0x000fe2000800063f */
[----:B------:R-:W-:Y:S01]  /*1620*/  IMAD.MOV.U32 R67, RZ, RZ, RZ ;  /* 0x000000ffff437224 */ /* 0x000fe200078e00ff */
[----:B------:R-:W-:Y:S02]  /*1630*/  CS2R R68, SRZ ;  /* 0x0000000000447805 */ /* 0x000fe4000001ff00 */
[----:B------:R-:W-:-:S02]  /*1640*/  CS2R R70, SRZ ;  /* 0x0000000000467805 */ /* 0x000fc4000001ff00 */
[----:B------:R-:W-:Y:S01]  /*1650*/  CS2R R72, SRZ ;  /* 0x0000000000487805 */ /* 0x000fe2000001ff00 */
[----:B------:R-:W-:Y:S01]  /*1660*/  VOTEU.ALL UP0, P2 ;  /* 0x00000000003f7886 */ /* 0x000fe20001000000 */
[----:B------:R-:W-:Y:S01]  /*1670*/  UMOV UR6, 0x1 ;  /* 0x0000000100067882 */ /* 0x000fe20000000000 */
[----:B------:R-:W-:Y:S01]  /*1680*/  VOTEU.ALL UP1, P2 ;  /* 0x00000000003f7886 */ /* 0x000fe20001020000 */
[----:B------:R-:W-:Y:S01]  /*1690*/  VOTEU.ALL UP2, P2 ;  /* 0x00000000003f7886 */ /* 0x000fe20001040000 */
[----:B------:R-:W-:Y:S01]  /*16a0*/  VOTEU.ALL UP3, P2 ;  /* 0x00000000003f7886 */ /* 0x000fe20001060000 */
[----:B------:R-:W-:-:S04]  /*16b0*/  @!UP0 UIADD3 UR8, -UR6, 0x100000, URZ ;  /* 0x0010000006088890 */ /* 0x000fc8000fffe13f */
[----:B------:R-:W-:Y:S02]  /*16c0*/  @!UP0 USHF.L.U32 UR9, UR8, 0xb, URZ ;  /* 0x0000000b08098899 */ /* 0x000fe4000800063f */
[----:B------:R-:W-:Y:S01]  /*16d0*/  @!UP0 USHF.L.U32 UR8, UR8, 0x1, URZ ;  /* 0x0000000108088899 */ /* 0x000fe2000800063f */
[----:B------:R-:W-:Y:S01]  /*16e0*/  CS2R R74, SRZ ;  /* 0x00000000004a7805 */ /* 0x000fe2000001ff00 */
        /* <DEDUP_REMOVED lines=12> */
[----:B------:R-:W-:Y:S01]  /*17b0*/  VOTEU.ALL UP0, P2 ;  /* 0x00000000003f7886 */ /* 0x000fe20001000000 */
[----:B------:R-:W-:Y:S02]  /*17c0*/  CS2R R82, SRZ ;  /* 0x0000000000527805 */ /* 0x000fe4000001ff00 */
[----:B------:R-:W-:Y:S02]  /*17d0*/  CS2R R84, SRZ ;  /* 0x0000000000547805 */ /* 0x000fe4000001ff00 */
[----:B------:R-:W-:Y:S01]  /*17e0*/  CS2R R86, SRZ ;  /* 0x0000000000567805 */ /* 0x000fe2000001ff00 */
[----:B------:R-:W2:Y:S02]  /*17f0*/  FENCE.VIEW.ASYNC.S ;  /* 0x00000000000073c6 */ /* 0x000ea40000000000 */
[----:B--2---:R-:W2:Y:S02]  /*1800*/  @!UP0 SYNCS.EXCH.64 URZ, [UR24+0x20000], UR8 ;  /* 0x02000008183f85b2 */ /* 0x004ea40008000100 */
[----:B--2---:R-:W-:Y:S06]  /*1810*/  BAR.SYNC.DEFER_BLOCKING 0x0 ;  /* 0x0000000000007b1d */ /* 0x004fec0000010000 */
[----:B------:R2:W4:Y:S02]  /*1820*/  @!UP1 SYNCS.EXCH.64 URZ, [UR24+0x20008], UR10 ;  /* 0x0200080a183f95b2 */ /* 0x0005240008000100 */
[----:B----4-:R-:W-:Y:S01]  /*1830*/  BAR.SYNC.DEFER_BLOCKING 0x0 ;  /* 0x0000000000007b1d */ /* 0x010fe20000010000 */
[----:B--2---:R-:W-:-:S05]  /*1840*/  USHF.L.U32 UR11, UR25, 0x7, URZ ;  /* 0x00000007190b7899 */ /* 0x004fca000800063f */
[----:B------:R2:W4:Y:S02]  /*1850*/  @!UP2 SYNCS.EXCH.64 URZ, [UR24+0x20010], UR12 ;  /* 0x0200100c183fa5b2 */ /* 0x0005240008000100 */
[----:B----4-:R-:W-:Y:S06]  /*1860*/  BAR.SYNC.DEFER_BLOCKING 0x0 ;  /* 0x0000000000007b1d */ /* 0x010fec0000010000 */
[----:B------:R2:W4:Y:S01]  /*1870*/  @!UP3 SYNCS.EXCH.64 URZ, [UR24+0x20018], UR6 ;  /* 0x02001806183fb5b2 */ /* 0x0005220008000100 */
[----:B------:R-:W-:Y:S05]  /*1880*/  @!P1 BRA `(.L_x_47) ;  /* 0x00000008002c9947 */ /* 0x000fea0003800000 */
        /* <DEDUP_REMOVED lines=63> */
[----:B------:R-:W-:Y:S01]  /*1c80*/  CS2R R86, SRZ ;  /* 0x0000000000567805 */ /* 0x000fe2000001ff00 */
[----:B------:R-:W-:Y:S01]  /*1c90*/  UMOV UR5, URZ ;  /* 0x0000003f00057c82 */ /* 0x000fe20008000000 */
[----:B------:R-:W-:-:S05]  /*1ca0*/  UMOV UR14, URZ ;  /* 0x0000003f000e7c82 */ /* 0x000fca0008000000 */
.L_x_49:
[----:B----4-:R-:W-:Y:S01]  /*1cb0*/  BAR.SYNC.DEFER_BLOCKING 0x0 ;  /* 0x0000000000007b1d */ /* 0x010fe20000010000 */
[----:B------:R-:W-:Y:S01]  /*1cc0*/  ULEA UR22, UR5, UR24, 0x3 ;  /* 0x0000001805167291 */ /* 0x000fe2000f8e183f */
[----:B-1----:R-:W-:Y:S01]  /*1cd0*/  @!P2 IMAD.MOV.U32 R4, RZ, RZ, 0x8000 ;  /* 0x00008000ff04a424 */ /* 0x002fe200078e00ff */
[----:B------:R-:W-:Y:S01]  /*1ce0*/  ELECT P0, URZ, PT ;  /* 0x00000000003f782f */ /* 0x000fe20003800000 */
[----:B------:R-:W-:Y:S01]  /*1cf0*/  IMAD.U32 R3, RZ, RZ, UR4 ;  /* 0x00000004ff037e24 */ /* 0x000fe2000f8e00ff */
[----:B--2---:R-:W-:Y:S02]  /*1d00*/  ULEA UR12, UR5, UR24, 0xe ;  /* 0x00000018050c7291 */ /* 0x004fe4000f8e703f */
[C---:B------:R-:W-:Y:S02]  /*1d10*/  ISETP.LT.U32.AND P0, PT, R2.reuse, 0x20, P0 ;  /* 0x000000200200780c */ /* 0x040fe40000701070 */
[----:B------:R-:W-:Y:S02]  /*1d20*/  ELECT P1, URZ, PT ;  /* 0x00000000003f782f */ /* 0x000fe40003820000 */
[----:B------:R-:W-:Y:S01]  /*1d30*/  SHF.L.U32 R3, R3, 0x1f, RZ ;  /* 0x0000001f03037819 */ /* 0x000fe200000006ff */
[----:B------:R-:W-:Y:S01]  /*1d40*/  UIADD3 UR8, UR12, 0x10000, URZ ;  /* 0x000100000c087890 */ /* 0x000fe2000fffe03f */
[----:B------:R-:W-:Y:S01]  /*1d50*/  ISETP.LT.U32.AND P1, PT, R2, 0x20, P1 ;  /* 0x000000200200780c */ /* 0x000fe20000f21070 */
[----:B------:R-:W-:Y:S01]  /*1d60*/  UMOV UR10, UR14 ;  /* 0x0000000e000a7c82 */ /* 0x000fe20008000000 */
[----:B------:R-:W-:-:S02]  /*1d70*/  USHF.R.U32.HI UR16, URZ, 0x4, UR12 ;  /* 0x000000043f107899 */ /* 0x000fc4000801160c */
[----:B------:R-:W-:Y:S02]  /*1d80*/  USHF.R.U32.HI UR18, URZ, 0x4, UR8 ;  /* 0x000000043f127899 */ /* 0x000fe40008011608 */
[----:B------:R-:W-:Y:S01]  /*1d90*/  USGXT.U32 UR16, UR16, 0xe ;  /* 0x0000000e1010789a */ /* 0x000fe20008000000 */
[----:B------:R-:W-:Y:S01]  /*1da0*/  VOTEU.ANY UP0, P0 ;  /* 0x00000000003f7886 */ /* 0x000fe20000000100 */
[----:B------:R-:W-:Y:S01]  /*1db0*/  VOTEU.ANY UP2, P0 ;  /* 0x00000000003f7886 */ /* 0x000fe20000040100 */
[----:B------:R-:W-:Y:S01]  /*1dc0*/  USGXT.U32 UR18, UR18, 0xe ;  /* 0x0000000e1212789a */ /* 0x000fe20008000000 */
[----:B------:R1:W-:Y:S01]  /*1dd0*/  @!P2 SYNCS.ARRIVE.TRANS64 RZ, [UR22+0x20000], R4 ;  /* 0x02000004ffffa9a7 */ /* 0x0003e20008000016 */
[----:B------:R2:W-:Y:S06]  /*1de0*/  MEMBAR.ALL.CTA ;  /* 0x0000000000007992 */ /* 0x0005ec0000008000 */
[----:B--2---:R-:W2:Y:S01]  /*1df0*/  FENCE.VIEW.ASYNC.S ;  /* 0x00000000000073c6 */ /* 0x004ea20000000000 */
[----:B------:R-:W-:Y:S01]  /*1e00*/  @UP0 UIADD3 UR13, UR22, 0x20000, URZ ;  /* 0x00020000160d0890 */ /* 0x000fe2000fffe03f */
[----:B------:R-:W-:Y:S01]  /*1e10*/  @UP0 UMOV UR6, UR26 ;  /* 0x0000001a00060c82 */ /* 0x000fe20008000000 */
[----:B------:R-:W-:Y:S01]  /*1e20*/  @UP0 UMOV UR7, UR27 ;  /* 0x0000001b00070c82 */ /* 0x000fe20008000000 */
[----:B--2---:R-:W-:Y:S01]  /*1e30*/  VOTEU.ANY UP1, P1 ;  /* 0x00000000003f7886 */ /* 0x004fe20000820100 */
[----:B------:R-:W-:Y:S01]  /*1e40*/  VOTEU.ANY UP3, P1 ;  /* 0x00000000003f7886 */ /* 0x000fe20000860100 */
[----:B------:R-:W-:Y:S01]  /*1e50*/  UMOV UR17, 0x40000040 ;  /* 0x4000004000117882 */ /* 0x000fe20000000000 */
[----:B------:R-:W-:-:S02]  /*1e60*/  UMOV UR19, 0x40000040 ;  /* 0x4000004000137882 */ /* 0x000fc40000000000 */
[----:B------:R-:W-:Y:S01]  /*1e70*/  @UP1 UIADD3 UR9, UR22, 0x20000, URZ ;  /* 0x0002000016091890 */ /* 0x000fe2000fffe03f */
[----:B------:R-:W-:Y:S01]  /*1e80*/  @UP1 UMOV UR20, UR28 ;  /* 0x0000001c00141c82 */ /* 0x000fe20008000000 */
[----:B------:R-:W-:Y:S01]  /*1e90*/  @UP1 UMOV UR21, UR29 ;  /* 0x0000001d00151c82 */ /* 0x000fe20008000000 */
[----:B------:R-:W-:Y:S06]  /*1ea0*/  BAR.SYNC.DEFER_BLOCKING 0x0 ;  /* 0x0000000000007b1d */ /* 0x000fec0000010000 */
[----:B------:R1:W-:Y:S02]  /*1eb0*/  @UP2 UTMALDG.2D [UR12], [UR6] ;  /* 0x0000000c060025b4 */ /* 0x0003e40008008000 */
[----:B------:R-:W-:Y:S06]  /*1ec0*/  BAR.SYNC.DEFER_BLOCKING 0x0 ;  /* 0x0000000000007b1d */ /* 0x000fec0000010000 */
[----:B------:R1:W-:Y:S02]  /*1ed0*/  @UP3 UTMALDG.2D [UR8], [UR20] ;  /* 0x00000008140035b4 */ /* 0x0003e40008008000 */
[----:B------:R-:W-:Y:S06]  /*1ee0*/  BAR.SYNC.DEFER_BLOCKING 0x0 ;  /* 0x0000000000007b1d */ /* 0x000fec0000010000 */
[----:B------:R-:W2:Y:S02]  /*1ef0*/  SYNCS.PHASECHK.TRANS64.TRYWAIT P0, [UR22+0x20000], R3 ;  /* 0x02000003ff0075a7 */ /* 0x000ea40008000156 */
[----:B-12---:R-:W-:Y:S05]  /*1f00*/  @!P0 BRA `(.L_x_48) ;  /* 0x0000000800788947 */ /* 0x006fea0003800000 */
.L_x_50:
[----:B------:R-:W-:Y:S02]  /*1f10*/  WARPGROUP.DEPBAR.LE gsb0, 0x0 ;  /* 0x00008000000079c5 */ /* 0x000fe40000010000 */
[----:B------:R-:W-:Y:S01]  /*1f20*/  WARPGROUP.ARRIVE ;  /* 0x00000000000079c5 */ /* 0x000fe20000000000 */
[----:B------:R-:W-:Y:S01]  /*1f30*/  UIADD3 UR20, UP0, UR16, 0x2, URZ ;  /* 0x0000000210147890 */ /* 0x000fe2000ff1e03f */
[----:B------:R-:W1:Y:S01]  /*1f40*/  LDC R3, c[0x0][0x230] ;  /* 0x00008c00ff037b82 */ /* 0x000e620000000800 */
[----:B------:R-:W-:Y:S01]  /*1f50*/  UIADD3 UR22, UP1, UR18, 0x2, URZ ;  /* 0x0000000212167890 */ /* 0x000fe2000ff3e03f */
[----:B------:R-:W-:Y:S02]  /*1f60*/  UMOV UR6, URZ ;  /* 0x0000003f00067c82 */ /* 0x000fe40008000000 */
[----:B------:R-:W-:Y:S01]  /*1f70*/  HGMMA.64x128x16.F32 R88, gdesc[UR16], R88 ;  /* 0x01e00000105879f0 */ /* 0x000fe20008700858 */
[----:B------:R-:W-:Y:S01]  /*1f80*/  UMOV UR7, URZ ;  /* 0x0000003f00077c82 */ /* 0x000fe20008000000 */
[----:B------:R-:W-:-:S02]  /*1f90*/  UIADD3.X UR21, UR6, 0x40000040, URZ, UP0, !UPT ;  /* 0x4000004006157890 */ /* 0x000fc400087fe43f */
[----:B------:R-:W-:Y:S02]  /*1fa0*/  UIADD3.X UR23, UR7, 0x40000040, URZ, UP1, !UPT ;  /* 0x4000004007177890 */ /* 0x000fe40008ffe43f */
[----:B------:R-:W-:Y:S02]  /*1fb0*/  UIADD3.64 UR36, UR20, 0x2, URZ ;  /* 0x0000000214247897 */ /* 0x000fe4000fffe03f */
[----:B------:R-:W-:Y:S02]  /*1fc0*/  UIADD3.64 UR38, UR22, 0x2, URZ ;  /* 0x0000000216267897 */ /* 0x000fe4000fffe03f */
[----:B------:R-:W-:Y:S02]  /*1fd0*/  UIADD3.64 UR32, UR20, 0x4, URZ ;  /* 0x0000000414207897 */ /* 0x000fe4000fffe03f */
[----:B------:R-:W-:Y:S02]  /*1fe0*/  UIADD3.64 UR34, UR22, 0x4, URZ ;  /* 0x0000000416227897 */ /* 0x000fe4000fffe03f */
[----:B------:R-:W-:-:S02]  /*1ff0*/  UIADD3.64 UR16, UR20, 0x1fe, URZ ;  /* 0x000001fe14107897 */ /* 0x000fc4000fffe03f */
[----:B------:R-:W-:Y:S02]  /*2000*/  UIADD3 UR14, UR14, 0x40, URZ ;  /* 0x000000400e0e7890 */ /* 0x000fe4000fffe03f */
[----:B------:R-:W-:-:S04]  /*2010*/  UIADD3 UR5, UR5, 0x1, URZ ;  /* 0x0000000105057890 */ /* 0x000fc8000fffe03f */
[----:B-1----:R-:W-:Y:S01]  /*2020*/  ISETP.LE.AND P0, PT, R3, UR14, PT ;  /* 0x0000000e03007c0c */ /* 0x002fe2000bf03270 */
[----:B------:R-:W-:-:S04]  /*2030*/  UISETP.NE.U32.AND UP0, UPT, UR5, 0x4, UPT ;  /* 0x000000040500788c */ /* 0x000fc8000bf05070 */
[----:B------:R-:W-:Y:S02]  /*2040*/  USEL UR6, URZ, 0x1, UP0 ;  /* 0x000000013f067887 */ /* 0x000fe40008000000 */
[----:B------:R-:W-:Y:S02]  /*2050*/  USEL UR5, UR5, URZ, UP0 ;  /* 0x0000003f05057287 */ /* 0x000fe40008000000 */
[----:B------:R-:W-:Y:S01]  /*2060*/  ULOP3.LUT UR4, UR4, UR6, URZ, 0x3c, !UPT ;  /* 0x0000000604047292 */ /* 0x000fe2000f8e3c3f */
[----:B------:R-:W-:-:S12]  /*2070*/  HGMMA.64x128x16.F32 R88, gdesc[UR20], R88 ;  /* 0x01e00000145879f0 */ /* 0x000fd80008700858 */
[----:B------:R-:W-:Y:S01]  /*2080*/  HGMMA.64x128x16.F32 R88, gdesc[UR36], R88 ;  /* 0x01e00000245879f0 */ /* 0x000fe20008700858 */
[----:B------:R-:W-:-:S11]  /*2090*/  UIADD3.64 UR36, UR20, 0x202, URZ ;  /* 0x0000020214247897 */ /* 0x000fd6000fffe03f */
[----:B------:R-:W-:Y:S01]  /*20a0*/  HGMMA.64x128x16.F32 R88, gdesc[UR32], R88 ;  /* 0x01e00000205879f0 */ /* 0x000fe20008700858 */
[----:B------:R-:W-:-:S11]  /*20b0*/  UIADD3.64 UR32, UR20, 0x204, URZ ;  /* 0x0000020414207897 */ /* 0x000fd6000fffe03f */
[----:B------:R-:W-:Y:S01]  /*20c0*/  HGMMA.64x128x16.F32 R24, gdesc[UR16], R24 ;  /* 0x01e00000101879f0 */ /* 0x000fe20008700818 */
[----:B------:R-:W-:Y:S01]  /*20d0*/  UIADD3.64 UR16, UR20, 0x200, URZ ;  /* 0x0000020014107897 */ /* 0x000fe2000fffe03f */
[----:B------:R-:W-:Y:S01]  /*20e0*/  UMOV UR18, UR22 ;  /* 0x0000001600127c82 */ /* 0x000fe20008000000 */
[----:B------:R-:W-:-:S09]  /*20f0*/  UMOV UR19, UR23 ;  /* 0x0000001700137c82 */ /* 0x000fd20008000000 */
[----:B------:R-:W-:-:S12]  /*2100*/  HGMMA.64x128x16.F32 R24, gdesc[UR16], R24 ;  /* 0x01e00000101879f0 */ /* 0x000fd80008700818 */
[----:B------:R-:W-:-:S12]  /*2110*/  HGMMA.64x128x16.F32 R24, gdesc[UR36], R24 ;  /* 0x01e00000241879f0 */ /* 0x000fd80008700818 */
[----:B------:R-:W-:Y:S01]  /*2120*/  HGMMA.64x128x16.F32 R24, gdesc[UR32], R24, gsb0 ;  /* 0x01e00000201879f0 */ /* 0x000fe20008000818 */
[----:B------:R-:W-:Y:S05]  /*2130*/  @!P0 BRA `(.L_x_49) ;  /* 0xfffffff800dc8947 */ /* 0x000fea000383ffff */
.L_x_47:
[----:B------:R-:W-:Y:S02]  /*2140*/  WARPGROUP.DEPBAR.LE gsb0, 0x0 ;  /* 0x00008000000079c5 */ /* 0x000fe40000010000 */
[----:B----4-:R-:W-:Y:S01]  /*2150*/  BAR.SYNC.DEFER_BLOCKING 0x0 ;  /* 0x0000000000007b1d */ /* 0x010fe20000010000 */
[C---:B-1----:R-:W-:Y:S01]  /*2160*/  IMAD.SHL.U32 R3, R0.reuse, 0x80, RZ ;  /* 0x0000008000037824 */ /* 0x042fe200078e00ff */
[----:B------:R-:W-:Y:S01]  /*2170*/  ELECT P0, URZ, PT ;  /* 0x00000000003f782f */ /* 0x000fe20003800000 */
[----:B------:R-:W-:Y:S01]  /*2180*/  IMAD.SHL.U32 R4, R0, 0x10, RZ ;  /* 0x0000001000047824 */ /* 0x000fe200078e00ff */
[----:B------:R-:W-:Y:S02]  /*2190*/  F2FP.F16.F32.PACK_AB R88, R89, R88 ;  /* 0x000000585958723e */ /* 0x000fe400000000ff */
[----:B------:R-:W-:Y:S01]  /*21a0*/  LOP3.LUT R3, R3, 0x780, RZ, 0xc0, !PT ;  /* 0x0000078003037812 */ /* 0x000fe200078ec0ff */
[----:B------:R-:W-:Y:S01]  /*21b0*/  UMOV UR10, UR15 ;  /* 0x0000000f000a7c82 */ /* 0x000fe20008000000 */
[----:B------:R-:W-:-:S02]  /*21c0*/  F2FP.F16.F32.PACK_AB R89, R91, R90 ;  /* 0x0000005a5b59723e */ /* 0x000fc400000000ff */
[----:B------:R-:W-:Y:S02]  /*21d0*/  LOP3.LUT R3, R3, 0x70, R4, 0xf8, !PT ;  /* 0x0000007003037812 */ /* 0x000fe400078ef804 */
[--C-:B------:R-:W-:Y:S02]  /*21e0*/  SHF.R.U32.HI R4, RZ, 0x5, R0.reuse ;  /* 0x00000005ff047819 */ /* 0x100fe40000011600 */
[----:B------:R-:W-:Y:S01]  /*21f0*/  LOP3.LUT R3, R3, 0x10, R0, 0x78, !PT ;  /* 0x0000001003037812 */ /* 0x000fe200078e7800 */
[----:B------:R-:W-:Y:S01]  /*2200*/  IMAD.SHL.U32 R0, R0, 0x40, RZ ;  /* 0x0000004000007824 */ /* 0x000fe200078e00ff */
[----:B------:R-:W-:Y:S02]  /*2210*/  F2FP.F16.F32.PACK_AB R120, R121, R120 ;  /* 0x000000787978723e */ /* 0x000fe400000000ff */
[----:B------:R-:W-:Y:S02]  /*2220*/  ISETP.LT.U32.AND P0, PT, R2, 0x40, P0 ;  /* 0x000000400200780c */ /* 0x000fe40000701070 */
[----:B------:R-:W-:-:S02]  /*2230*/  LOP3.LUT R0, R3, 0x1800, R0, 0xf8, !PT ;  /* 0x0000180003007812 */ /* 0x000fc400078ef800 */
[----:B------:R-:W-:Y:S01]  /*2240*/  F2FP.F16.F32.PACK_AB R90, R93, R92 ;  /* 0x0000005c5d5a723e */ /* 0x000fe200000000ff */
[----:B------:R-:W1:Y:S02]  /*2250*/  @!P2 SYNCS.CCTL.IV [UR24+0x20000] ;  /* 0x02000000ff00a9b1 */ /* 0x000e640008000018 */
[----:B-1----:R-:W-:Y:S01]  /*2260*/  BAR.SYNC.DEFER_BLOCKING 0x0 ;  /* 0x0000000000007b1d */ /* 0x002fe20000010000 */
[C---:B------:R-:W-:Y:S01]  /*2270*/  LOP3.LUT R3, R0.reuse, 0x20, RZ, 0x3c, !PT ;  /* 0x0000002000037812 */ /* 0x040fe200078e3cff */
[----:B------:R-:W-:Y:S01]  /*2280*/  VIADD R2, R0, UR24 ;  /* 0x0000001800027c36 */ /* 0x000fe20008000000 */
[----:B------:R-:W-:Y:S02]  /*2290*/  F2FP.F16.F32.PACK_AB R91, R95, R94 ;  /* 0x0000005e5f5b723e */ /* 0x000fe400000000ff */
[----:B------:R-:W-:Y:S01]  /*22a0*/  F2FP.F16.F32.PACK_AB R121, R123, R122 ;  /* 0x0000007a7b79723e */ /* 0x000fe200000000ff */
[----:B------:R-:W-:Y:S01]  /*22b0*/  VIADD R3, R3, UR24 ;  /* 0x0000001803037c36 */ /* 0x000fe20008000000 */
[----:B------:R-:W-:Y:S01]  /*22c0*/  F2FP.F16.F32.PACK_AB R24, R25, R24 ;  /* 0x000000181918723e */ /* 0x000fe200000000ff */
[----:B------:R-:W-:Y:S01]  /*22d0*/  VOTEU.ANY UP0, P0 ;  /* 0x00000000003f7886 */ /* 0x000fe20000000100 */
[----:B------:R-:W-:Y:S01]  /*22e0*/  F2FP.F16.F32.PACK_AB R122, R125, R124 ;  /* 0x0000007c7d7a723e */ /* 0x000fe200000000ff */
[----:B------:R-:W-:Y:S01]  /*22f0*/  VOTEU.ANY UP1, P0 ;  /* 0x00000000003f7886 */ /* 0x000fe20000020100 */
[----:B------:R-:W-:-:S02]  /*2300*/  F2FP.F16.F32.PACK_AB R123, R127, R126 ;  /* 0x0000007e7f7b723e */ /* 0x000fc400000000ff */
[----:B------:R-:W-:Y:S01]  /*2310*/  F2FP.F16.F32.PACK_AB R25, R27, R26 ;  /* 0x0000001a1b19723e */ /* 0x000fe200000000ff */
[----:B--2---:R-:W-:Y:S01]  /*2320*/  @UP0 UMOV UR6, UR30 ;  /* 0x0000001e00060c82 */ /* 0x004fe20008000000 */
[----:B------:R-:W-:Y:S01]  /*2330*/  F2FP.F16.F32.PACK_AB R56, R57, R56 ;  /* 0x000000383938723e */ /* 0x000fe200000000ff */
[----:B------:R-:W-:Y:S01]  /*2340*/  @UP0 UMOV UR7, UR31 ;  /* 0x0000001f00070c82 */ /* 0x000fe20008000000 */
[----:B------:R-:W-:Y:S02]  /*2350*/  F2FP.F16.F32.PACK_AB R96, R97, R96 ;  /* 0x000000606160723e */ /* 0x000fe400000000ff */
[----:B------:R-:W-:Y:S02]  /*2360*/  F2FP.F16.F32.PACK_AB R26, R29, R28 ;  /* 0x0000001c1d1a723e */ /* 0x000fe400000000ff */
[----:B------:R-:W-:Y:S02]  /*2370*/  F2FP.F16.F32.PACK_AB R27, R31, R30 ;  /* 0x0000001e1f1b723e */ /* 0x000fe400000000ff */
[----:B------:R-:W-:Y:S01]  /*2380*/  F2FP.F16.F32.PACK_AB R57, R59, R58 ;  /* 0x0000003a3b39723e */ /* 0x000fe200000000ff */
[----:B------:R-:W1:Y:S02]  /*2390*/  @!P2 SYNCS.CCTL.IV [UR24+0x20008] ;  /* 0x02000800ff00a9b1 */ /* 0x000e640008000018 */
[----:B-1----:R-:W-:Y:S01]  /*23a0*/  BAR.SYNC.DEFER_BLOCKING 0x0 ;  /* 0x0000000000007b1d */ /* 0x002fe20000010000 */
[----:B------:R-:W-:-:S02]  /*23b0*/  R2UR UR5, R4 ;  /* 0x00000000040572ca */ /* 0x000fc400000e0000 */
[----:B------:R-:W-:Y:S02]  /*23c0*/  F2FP.F16.F32.PACK_AB R97, R99, R98 ;  /* 0x000000626361723e */ /* 0x000fe400000000ff */
[----:B------:R-:W-:Y:S02]  /*23d0*/  F2FP.F16.F32.PACK_AB R128, R129, R128 ;  /* 0x000000808180723e */ /* 0x000fe400000000ff */
[----:B------:R-:W-:Y:S02]  /*23e0*/  F2FP.F16.F32.PACK_AB R58, R61, R60 ;  /* 0x0000003c3d3a723e */ /* 0x000fe400000000ff */
[----:B------:R-:W-:Y:S02]  /*23f0*/  F2FP.F16.F32.PACK_AB R59, R63, R62 ;  /* 0x0000003e3f3b723e */ /* 0x000fe400000000ff */
[----:B------:R-:W-:Y:S02]  /*2400*/  LOP3.LUT R4, R0, 0x40, RZ, 0x3c, !PT ;  /* 0x0000004000047812 */ /* 0x000fe400078e3cff */
[----:B------:R-:W-:Y:S01]  /*2410*/  F2FP.F16.F32.PACK_AB R98, R101, R100 ;  /* 0x000000646562723e */ /* 0x000fe200000000ff */
[----:B------:R-:W-:Y:S01]  /*2420*/  ULOP3.LUT UR5, UR5, 0x1, URZ, 0xc0, !UPT ;  /* 0x0000000105057892 */ /* 0x000fe2000f8ec03f */
[----:B------:R-:W-:Y:S01]  /*2430*/  F2FP.F16.F32.PACK_AB R99, R103, R102 ;  /* 0x000000666763723e */ /* 0x000fe200000000ff */
[----:B------:R-:W-:Y:S01]  /*2440*/  VIADD R4, R4, UR24 ;  /* 0x0000001804047c36 */ /* 0x000fe20008000000 */
[----:B------:R-:W-:Y:S01]  /*2450*/  F2FP.F16.F32.PACK_AB R129, R131, R130 ;  /* 0x000000828381723e */ /* 0x000fe200000000ff */
[----:B------:R-:W-:Y:S01]  /*2460*/  ULEA UR9, UR5, UR11, 0x6 ;  /* 0x0000000b05097291 */ /* 0x000fe2000f8e303f */
[----:B------:R-:W-:Y:S01]  /*2470*/  F2FP.F16.F32.PACK_AB R32, R33, R32 ;  /* 0x000000202120723e */ /* 0x000fe200000000ff */
[----:B------:R-:W-:Y:S01]  /*2480*/  ULEA UR8, UR5, UR24, 0xe ;  /* 0x0000001805087291 */ /* 0x000fe2000f8e703f */
[----:B------:R-:W-:-:S02]  /*2490*/  F2FP.F16.F32.PACK_AB R130, R133, R132 ;  /* 0x000000848582723e */ /* 0x000fc400000000ff */
[----:B------:R-:W-:Y:S01]  /*24a0*/  F2FP.F16.F32.PACK_AB R131, R135, R134 ;  /* 0x000000868783723e */ /* 0x000fe200000000ff */
[----:B------:R-:W1:Y:S02]  /*24b0*/  @!P2 SYNCS.CCTL.IV [UR24+0x20010] ;  /* 0x02001000ff00a9b1 */ /* 0x000e640008000018 */
[----:B-1----:R-:W-:Y:S01]  /*24c0*/  BAR.SYNC.DEFER_BLOCKING 0x0 ;  /* 0x0000000000007b1d */ /* 0x002fe20000010000 */
[----:B------:R-:W-:Y:S02]  /*24d0*/  F2FP.F16.F32.PACK_AB R33, R35, R34 ;  /* 0x000000222321723e */ /* 0x000fe400000000ff */
[----:B------:R-:W-:Y:S02]  /*24e0*/  F2FP.F16.F32.PACK_AB R64, R65, R64 ;  /* 0x000000404140723e */ /* 0x000fe400000000ff */
[----:B------:R-:W-:Y:S02]  /*24f0*/  F2FP.F16.F32.PACK_AB R104, R105, R104 ;  /* 0x000000686968723e */ /* 0x000fe400000000ff */
[----:B------:R-:W-:-:S02]  /*2500*/  F2FP.F16.F32.PACK_AB R34, R37, R36 ;  /* 0x000000242522723e */ /* 0x000fc400000000ff */
[----:B------:R-:W-:Y:S02]  /*2510*/  F2FP.F16.F32.PACK_AB R35, R39, R38 ;  /* 0x000000262723723e */ /* 0x000fe400000000ff */
[----:B------:R-:W-:Y:S02]  /*2520*/  F2FP.F16.F32.PACK_AB R65, R67, R66 ;  /* 0x000000424341723e */ /* 0x000fe400000000ff */
[----:B------:R-:W-:Y:S02]  /*2530*/  F2FP.F16.F32.PACK_AB R105, R107, R106 ;  /* 0x0000006a6b69723e */ /* 0x000fe400000000ff */
[----:B------:R-:W-:Y:S02]  /*2540*/  F2FP.F16.F32.PACK_AB R136, R137, R136 ;  /* 0x000000888988723e */ /* 0x000fe400000000ff */
[----:B------:R-:W-:Y:S02]  /*2550*/  F2FP.F16.F32.PACK_AB R66, R69, R68 ;  /* 0x000000444542723e */ /* 0x000fe400000000ff */
[----:B------:R-:W-:-:S02]  /*2560*/  F2FP.F16.F32.PACK_AB R67, R71, R70 ;  /* 0x000000464743723e */ /* 0x000fc400000000ff */
[----:B------:R-:W-:Y:S02]  /*2570*/  LOP3.LUT R0, R0, 0x60, RZ, 0x3c, !PT ;  /* 0x0000006000007812 */ /* 0x000fe400078e3cff */
[----:B------:R-:W-:Y:S01]  /*2580*/  F2FP.F16.F32.PACK_AB R106, R109, R108 ;  /* 0x0000006c6d6a723e */ /* 0x000fe200000000ff */
[----:B------:R-:W1:Y:S02]  /*2590*/  @!P2 SYNCS.CCTL.IV [UR24+0x20018] ;  /* 0x02001800ff00a9b1 */ /* 0x000e640008000018 */
[----:B-1----:R-:W-:Y:S01]  /*25a0*/  STSM.16.M88.4 [R2], R88 ;  /* 0x0000005802007844 */ /* 0x002fe20000000200 */
[----:B------:R-:W-:Y:S01]  /*25b0*/  F2FP.F16.F32.PACK_AB R107, R111, R110 ;  /* 0x0000006e6f6b723e */ /* 0x000fe200000000ff */
[----:B------:R-:W-:Y:S01]  /*25c0*/  VIADD R0, R0, UR24 ;  /* 0x0000001800007c36 */ /* 0x000fe20008000000 */
[----:B------:R-:W-:Y:S01]  /*25d0*/  F2FP.F16.F32.PACK_AB R137, R139, R138 ;  /* 0x0000008a8b89723e */ /* 0x000fe200000000ff */
[----:B------:R-:W-:Y:S01]  /*25e0*/  STSM.16.M88.4 [R2+0x4000], R120 ;  /* 0x0040007802007844 */ /* 0x000fe20000000200 */
[----:B------:R-:W-:-:S02]  /*25f0*/  F2FP.F16.F32.PACK_AB R40, R41, R40 ;  /* 0x000000282928723e */ /* 0x000fc400000000ff */
[----:B------:R-:W-:Y:S01]  /*2600*/  F2FP.F16.F32.PACK_AB R138, R141, R140 ;  /* 0x0000008c8d8a723e */ /* 0x000fe200000000ff */
[----:B------:R-:W-:Y:S01]  /*2610*/  STSM.16.M88.4 [R2+0x2000], R24 ;  /* 0x0020001802007844 */ /* 0x000fe20000000200 */
[----:B------:R-:W-:Y:S02]  /*2620*/  F2FP.F16.F32.PACK_AB R139, R143, R142 ;  /* 0x0000008e8f8b723e */ /* 0x000fe400000000ff */
[----:B------:R-:W-:Y:S01]  /*2630*/  F2FP.F16.F32.PACK_AB R41, R43, R42 ;  /* 0x0000002a2b29723e */ /* 0x000fe200000000ff */
[----:B------:R-:W-:Y:S01]  /*2640*/  STSM.16.M88.4 [R2+0x6000], R56 ;  /* 0x0060003802007844 */ /* 0x000fe20000000200 */
[----:B------:R-:W-:Y:S02]  /*2650*/  F2FP.F16.F32.PACK_AB R72, R73, R72 ;  /* 0x000000484948723e */ /* 0x000fe400000000ff */
[----:B------:R-:W-:Y:S01]  /*2660*/  F2FP.F16.F32.PACK_AB R112, R113, R112 ;  /* 0x000000707170723e */ /* 0x000fe200000000ff */
[----:B------:R-:W-:Y:S01]  /*2670*/  STSM.16.M88.4 [R3], R96 ;  /* 0x0000006003007844 */ /* 0x000fe20000000200 */
        /* <DEDUP_REMOVED lines=8> */
[----:B------:R-:W-:Y:S01]  /*2700*/  STSM.16.M88.4 [R3+0x6000], R64 ;  /* 0x0060004003007844 */ /* 0x000fe20000000200 */
[----:B------:R-:W-:-:S02]  /*2710*/  F2FP.F16.F32.PACK_AB R75, R79, R78 ;  /* 0x0000004e4f4b723e */ /* 0x000fc400000000ff */
[----:B------:R-:W-:Y:S01]  /*2720*/  F2FP.F16.F32.PACK_AB R114, R117, R116 ;  /* 0x000000747572723e */ /* 0x000fe200000000ff */
[----:B------:R-:W-:Y:S01]  /*2730*/  STSM.16.M88.4 [R4], R104 ;  /* 0x0000006804007844 */ /* 0x000fe20000000200 */
        /* <DEDUP_REMOVED lines=8> */
[----:B------:R-:W-:Y:S01]  /*27c0*/  STSM.16.M88.4 [R4+0x6000], R72 ;  /* 0x0060004804007844 */ /* 0x000fe20000000200 */
[----:B------:R-:W-:Y:S02]  /*27d0*/  F2FP.F16.F32.PACK_AB R80, R81, R80 ;  /* 0x000000505150723e */ /* 0x000fe400000000ff */
[----:B------:R-:W-:Y:S01]  /*27e0*/  F2FP.F16.F32.PACK_AB R50, R53, R52 ;  /* 0x000000343532723e */ /* 0x000fe200000000ff */
[----:B------:R-:W-:Y:S01]  /*27f0*/  STSM.16.M88.4 [R0], R112 ;  /* 0x0000007000007844 */ /* 0x000fe20000000200 */
[----:B------:R-:W-:Y:S02]  /*2800*/  F2FP.F16.F32.PACK_AB R51, R55, R54 ;  /* 0x000000363733723e */ /* 0x000fe400000000ff */
[----:B------:R-:W-:Y:S01]  /*2810*/  F2FP.F16.F32.PACK_AB R81, R83, R82 ;  /* 0x000000525351723e */ /* 0x000fe200000000ff */
[----:B------:R-:W-:Y:S01]  /*2820*/  STSM.16.M88.4 [R0+0x4000], R144 ;  /* 0x0040009000007844 */ /* 0x000fe20000000200 */
[----:B------:R-:W-:-:S02]  /*2830*/  F2FP.F16.F32.PACK_AB R82, R85, R84 ;  /* 0x000000545552723e */ /* 0x000fc400000000ff */
[----:B------:R-:W-:Y:S01]  /*2840*/  F2FP.F16.F32.PACK_AB R83, R87, R86 ;  /* 0x000000565753723e */ /* 0x000fe200000000ff */
[----:B------:R-:W-:Y:S04]  /*2850*/  STSM.16.M88.4 [R0+0x2000], R48 ;  /* 0x0020003000007844 */ /* 0x000fe80000000200 */
[----:B------:R-:W-:Y:S01]  /*2860*/  STSM.16.M88.4 [R0+0x6000], R80 ;  /* 0x0060005000007844 */ /* 0x000fe20000000200 */
[----:B------:R1:W-:Y:S06]  /*2870*/  MEMBAR.ALL.CTA ;  /* 0x0000000000007992 */ /* 0x0003ec0000008000 */
[----:B-1----:R-:W1:Y:S02]  /*2880*/  FENCE.VIEW.ASYNC.S ;  /* 0x00000000000073c6 */ /* 0x002e640000000000 */
[----:B-1----:R-:W-:Y:S06]  /*2890*/  BAR.SYNC.DEFER_BLOCKING 0x0 ;  /* 0x0000000000007b1d */ /* 0x002fec0000010000 */
[----:B------:R1:W-:Y:S01]  /*28a0*/  @UP1 UTMASTG.2D [UR8], [UR6] ;  /* 0x00000008060013b5 */ /* 0x0003e20008008000 */
[----:B------:R0:W-:Y:S01]  /*28b0*/  UTMACMDFLUSH ;  /* 0x00000000000079b7 */ /* 0x0001e20000000000 */
[----:B------:R-:W-:-:S04]  /*28c0*/  DEPBAR.LE SB0, 0x0 ;  /* 0x000080000000791a */ /* 0x000fc80000000000 */
[----:B------:R-:W-:Y:S06]  /*28d0*/  BAR.SYNC.DEFER_BLOCKING 0x0 ;  /* 0x0000000000007b1d */ /* 0x000fec0000010000 */
[----:B-1----:R-:W-:Y:S05]  /*28e0*/  EXIT ;  /* 0x000000000000794d */ /* 0x002fea0003800000 */
.L_x_48:
[----:B------:R-:W1:Y:S02]  /*28f0*/  SYNCS.PHASECHK.TRANS64.TRYWAIT P0, [UR22+0x20000], R3 ;  /* 0x02000003ff0075a7 */ /* 0x000e640008000156 */
[----:B-1----:R-:W-:Y:S05]  /*2900*/  @!P0 BRA `(.L_x_48) ;  /* 0xfffffffc00f88947 */ /* 0x002fea000383ffff */
[----:B------:R-:W-:Y:S05]  /*2910*/  BRA `(.L_x_50) ;  /* 0xfffffff4007c7947 */ /* 0x000fea000383ffff */
.L_x_51:
[----:B------:R-:W-:-:S00]  /*2920*/  BRA `(.L_x_51) ;  /* 0xfffffffc00fc7947 */ /* 0x000fc0000383ffff */
[----:B------:R-:W-:-:S00]  /*2930*/  NOP ;  /* 0x0000000000007918 */ /* 0x000fc00000000000 */
        /* <DEDUP_REMOVED lines=12> */
.L_x_52:


//--------------------- .nv.shared.gluon_wgmma    --------------------------
	.section	.nv.shared.gluon_wgmma,"aw",@nobits
	.sectionflags	@""
	.align	16
	.zero		1024


//--------------------- .nv.shared.reserved.0     --------------------------
	.section	.nv.shared.reserved.0,"aw",@nobits
	.weak		__nv_reservedSMEM_offset_0_alias
	.size		__nv_reservedSMEM_offset_0_alias, 0, 0
	.other		__nv_reservedSMEM_offset_0_alias,@"STO_CUDA_RESERVED_SHARED STV_DEFAULT"
__nv_reservedSMEM_offset_0_alias:
	.zero		0


//--------------------- .nv.constant0.gluon_wgmma --------------------------
	.section	.nv.constant0.gluon_wgmma,"a",@progbits
	.sectionflags	@""
	.align	4
.nv.constant0.gluon_wgmma:
	.zero		608


//--------------------- SYMBOLS --------------------------

	.type		.nv.reservedSmem.offset0,@object
	.size		.nv.reservedSmem.offset0,0x4
